// auto-generated by cutlass_sweep.gemm — config: {"arch": "sm_100", "cluster_m": 2, "cluster_n": 2, "dtype": "e4m3", "stages": 4, "tile_k": 128, "tile_m": 256, "tile_n": 128}
#include "cutlass/cutlass.h"
#include "cutlass/gemm/collective/collective_builder.hpp"
#include "cutlass/gemm/device/gemm_universal_adapter.h"
#include "cutlass/gemm/kernel/gemm_universal.hpp"
#include "cutlass/epilogue/collective/collective_builder.hpp"

using ElemA = cutlass::float_e4m3_t;
using ElemB = cutlass::float_e4m3_t;
using ElemCD = cutlass::float_e4m3_t;
using Acc  = float;
using TileShape    = cute::Shape<cute::_256, cute::_128, cute::_128>;
using ClusterShape = cute::Shape<cute::_2, cute::_2, cute::_1>;

using CollectiveEpilogue = typename cutlass::epilogue::collective::CollectiveBuilder<
    cutlass::arch::Sm100, cutlass::arch::OpClassTensorOp,
    TileShape, ClusterShape,
    cutlass::epilogue::collective::EpilogueTileAuto,
    Acc, Acc,
    ElemCD, cutlass::layout::RowMajor, 128 / cutlass::sizeof_bits<ElemCD>::value,
    ElemCD, cutlass::layout::RowMajor, 128 / cutlass::sizeof_bits<ElemCD>::value,
    cutlass::epilogue::collective::EpilogueScheduleAuto
  >::CollectiveOp;

using CollectiveMainloop = typename cutlass::gemm::collective::CollectiveBuilder<
    cutlass::arch::Sm100, cutlass::arch::OpClassTensorOp,
    ElemA, cutlass::layout::RowMajor, 128 / cutlass::sizeof_bits<ElemA>::value,
    ElemB, cutlass::layout::ColumnMajor, 128 / cutlass::sizeof_bits<ElemB>::value,
    Acc,
    TileShape, ClusterShape,
    cutlass::gemm::collective::StageCount<4>,
    cutlass::gemm::collective::KernelScheduleAuto
  >::CollectiveOp;

using GemmKernel = cutlass::gemm::kernel::GemmUniversal<
    cute::Shape<int,int,int,int>,
    CollectiveMainloop,
    CollectiveEpilogue
>;
using Gemm = cutlass::gemm::device::GemmUniversalAdapter<GemmKernel>;

// Force the device kernel symbol into the cubin without needing a host main.
auto* _anchor = &cutlass::device_kernel<GemmKernel>;


// ===== COMPILED SASS (sm_100a) =====

	.target	sm_100a

	.elftype	@"ET_EXEC"


//--------------------- .note.nv.tkinfo           --------------------------
	.section	.note.nv.tkinfo,"",@"SHT_NOTE"
	.sectionflags	@"SHF_NOTE_NV_TKINFO"
	.tkinfo
        /*0018*/ 	.word	0x00000002
        /*0030*/ 	.string	""
        /*0030*/ 	.string	"ptxas"
        /*0030*/ 	.string	"Cuda compilation tools, release 13.0, V13.0.88"
        /*0030*/ 	.string	"Build cuda_13.0.r13.0/compiler.36424714_0"
        /*0030*/ 	.string	"-arch sm_100a -m 64 "



//--------------------- .note.nv.cuinfo           --------------------------
	.section	.note.nv.cuinfo,"",@"SHT_NOTE"
	.sectionflags	@"SHF_NOTE_NV_CUINFO"
        /*0018*/ 	.short	0x0002
        /*001a*/ 	.short	0x0064
        /*001c*/ 	.short	0x0082
	.zero		2


//--------------------- .nv.info                  --------------------------
	.section	.nv.info,"",@"SHT_CUDA_INFO"
	.align	4


	//----- nvinfo : EIATTR_REGCOUNT
	.align		4
        /*0000*/ 	.byte	0x04, 0x2f
        /*0002*/ 	.short	(.L_19 - .L_18)
	.align		4
.L_18:
        /*0004*/ 	.word	index@(_ZN7cutlass13device_kernelINS_4gemm6kernel13GemmUniversalIN4cute5tupleIJiiiiEEENS1_10collective13CollectiveMmaINS1_35MainloopSm100TmaUmmaWarpSpecializedILi4ELi2ELi4ENS5_IJNS4_1CILi2EEESB_NSA_ILi1EEEEEEEENS5_IJNSA_ILi256EEENSA_ILi128EEESG_EEENS_12float_e4m3_tENS5_IJlSC_lEEESI_SJ_NS4_8TiledMMAINS4_8MMA_AtomIJNS4_10MMA_TraitsINS4_25SM100_MMA_F8F6F4_2x1SM_SSEJSI_SI_fSF_SG_NS4_17integral_constantINS4_4UMMA5MajorELSQ_0EEESR_NSO_INSP_7ScaleInELSS_0EEEST_EEEEEENS4_6LayoutINS5_IJSC_SC_SC_EEENS5_IJNSA_ILi0EEESY_SY_EEEEENS5_IJNS4_10UnderscoreES11_S11_EEEEENS4_28SM100_TMA_2SM_LOAD_MULTICASTENS4_14ComposedLayoutINS4_7SwizzleILi3ELi4ELi3EEENS4_18smem_ptr_flag_bitsILi8EEENSW_INS5_IJNSA_ILi8EEESG_EEENS5_IJSG_SC_EEEEEEEvNS4_8identityENS4_18SM100_TMA_2SM_LOADES1E_vS1F_EENS_8epilogue10collective18CollectiveEpilogueINS1I_23Sm100TmaWarpSpecializedILi2ELi2ELi64ELb0ELb0EEEJNS5_IJSG_SG_SG_EEENS5_IJNSW_ISG_SC_EENSW_INSA_ILi64EEESC_EEEEESI_SJ_SI_SJ_NS1I_6fusion15FusionCallbacksIS1M_NS1S_17LinearCombinationISI_fSI_fLNS_15FloatRoundStyleE2EEES1N_S1R_JEEENS4_5SM1004TMEM4LOAD26SM100_TMEM_LOAD_32dp32b64xENS4_13SM90_TMA_LOADENS15_INS16_ILi2ELi4ELi3EEES19_NSW_INS5_IJS1A_S1P_EEENS5_IJS1P_SC_EEEEEEENS4_39AutoVectorizingCopyWithAssumedAlignmentILi128EEENS4_14SM90_TMA_STOREES27_S29_S29_EEEvvEEEEvNT_6ParamsE)
        /*0008*/ 	.word	0x000000cd


	//----- nvinfo : EIATTR_FRAME_SIZE
	.align		4
.L_19:
        /*000c*/ 	.byte	0x04, 0x11
        /*000e*/ 	.short	(.L_21 - .L_20)
	.align		4
.L_20:
        /*0010*/ 	.word	index@($__internal_2_$__cuda_sm10x_tcgen05_guardrail_trap_unallocated_columns_being_dealloced)
        /*0014*/ 	.word	0x00000000


	//----- nvinfo : EIATTR_FRAME_SIZE
	.align		4
.L_21:
        /*0018*/ 	.byte	0x04, 0x11
        /*001a*/ 	.short	(.L_23 - .L_22)
	.align		4
.L_22:
        /*001c*/ 	.word	index@($__internal_1_$__cuda_sm10x_tcgen05_guardrail_trap_phase_invalid_during_alloc)
        /*0020*/ 	.word	0x00000000


	//----- nvinfo : EIATTR_FRAME_SIZE
	.align		4
.L_23:
        /*0024*/ 	.byte	0x04, 0x11
        /*0026*/ 	.short	(.L_25 - .L_24)
	.align		4
.L_24:
        /*0028*/ 	.word	index@($__internal_0_$__cuda_sm10x_tcgen05_guardrail_trap_col_being_dealloced_not_returned_by_alloc)
        /*002c*/ 	.word	0x00000000


	//----- nvinfo : EIATTR_FRAME_SIZE
	.align		4
.L_25:
        /*0030*/ 	.byte	0x04, 0x11
        /*0032*/ 	.short	(.L_27 - .L_26)
	.align		4
.L_26:
        /*0034*/ 	.word	index@(_ZN7cutlass13device_kernelINS_4gemm6kernel13GemmUniversalIN4cute5tupleIJiiiiEEENS1_10collective13CollectiveMmaINS1_35MainloopSm100TmaUmmaWarpSpecializedILi4ELi2ELi4ENS5_IJNS4_1CILi2EEESB_NSA_ILi1EEEEEEEENS5_IJNSA_ILi256EEENSA_ILi128EEESG_EEENS_12float_e4m3_tENS5_IJlSC_lEEESI_SJ_NS4_8TiledMMAINS4_8MMA_AtomIJNS4_10MMA_TraitsINS4_25SM100_MMA_F8F6F4_2x1SM_SSEJSI_SI_fSF_SG_NS4_17integral_constantINS4_4UMMA5MajorELSQ_0EEESR_NSO_INSP_7ScaleInELSS_0EEEST_EEEEEENS4_6LayoutINS5_IJSC_SC_SC_EEENS5_IJNSA_ILi0EEESY_SY_EEEEENS5_IJNS4_10UnderscoreES11_S11_EEEEENS4_28SM100_TMA_2SM_LOAD_MULTICASTENS4_14ComposedLayoutINS4_7SwizzleILi3ELi4ELi3EEENS4_18smem_ptr_flag_bitsILi8EEENSW_INS5_IJNSA_ILi8EEESG_EEENS5_IJSG_SC_EEEEEEEvNS4_8identityENS4_18SM100_TMA_2SM_LOADES1E_vS1F_EENS_8epilogue10collective18CollectiveEpilogueINS1I_23Sm100TmaWarpSpecializedILi2ELi2ELi64ELb0ELb0EEEJNS5_IJSG_SG_SG_EEENS5_IJNSW_ISG_SC_EENSW_INSA_ILi64EEESC_EEEEESI_SJ_SI_SJ_NS1I_6fusion15FusionCallbacksIS1M_NS1S_17LinearCombinationISI_fSI_fLNS_15FloatRoundStyleE2EEES1N_S1R_JEEENS4_5SM1004TMEM4LOAD26SM100_TMEM_LOAD_32dp32b64xENS4_13SM90_TMA_LOADENS15_INS16_ILi2ELi4ELi3EEES19_NSW_INS5_IJS1A_S1P_EEENS5_IJS1P_SC_EEEEEEENS4_39AutoVectorizingCopyWithAssumedAlignmentILi128EEENS4_14SM90_TMA_STOREES27_S29_S29_EEEvvEEEEvNT_6ParamsE)
        /*0038*/ 	.word	0x00000000


	//----- nvinfo : EIATTR_MIN_STACK_SIZE
	.align		4
.L_27:
        /*003c*/ 	.byte	0x04, 0x12
        /*003e*/ 	.short	(.L_29 - .L_28)
	.align		4
.L_28:
        /*0040*/ 	.word	index@(_ZN7cutlass13device_kernelINS_4gemm6kernel13GemmUniversalIN4cute5tupleIJiiiiEEENS1_10collective13CollectiveMmaINS1_35MainloopSm100TmaUmmaWarpSpecializedILi4ELi2ELi4ENS5_IJNS4_1CILi2EEESB_NSA_ILi1EEEEEEEENS5_IJNSA_ILi256EEENSA_ILi128EEESG_EEENS_12float_e4m3_tENS5_IJlSC_lEEESI_SJ_NS4_8TiledMMAINS4_8MMA_AtomIJNS4_10MMA_TraitsINS4_25SM100_MMA_F8F6F4_2x1SM_SSEJSI_SI_fSF_SG_NS4_17integral_constantINS4_4UMMA5MajorELSQ_0EEESR_NSO_INSP_7ScaleInELSS_0EEEST_EEEEEENS4_6LayoutINS5_IJSC_SC_SC_EEENS5_IJNSA_ILi0EEESY_SY_EEEEENS5_IJNS4_10UnderscoreES11_S11_EEEEENS4_28SM100_TMA_2SM_LOAD_MULTICASTENS4_14ComposedLayoutINS4_7SwizzleILi3ELi4ELi3EEENS4_18smem_ptr_flag_bitsILi8EEENSW_INS5_IJNSA_ILi8EEESG_EEENS5_IJSG_SC_EEEEEEEvNS4_8identityENS4_18SM100_TMA_2SM_LOADES1E_vS1F_EENS_8epilogue10collective18CollectiveEpilogueINS1I_23Sm100TmaWarpSpecializedILi2ELi2ELi64ELb0ELb0EEEJNS5_IJSG_SG_SG_EEENS5_IJNSW_ISG_SC_EENSW_INSA_ILi64EEESC_EEEEESI_SJ_SI_SJ_NS1I_6fusion15FusionCallbacksIS1M_NS1S_17LinearCombinationISI_fSI_fLNS_15FloatRoundStyleE2EEES1N_S1R_JEEENS4_5SM1004TMEM4LOAD26SM100_TMEM_LOAD_32dp32b64xENS4_13SM90_TMA_LOADENS15_INS16_ILi2ELi4ELi3EEES19_NSW_INS5_IJS1A_S1P_EEENS5_IJS1P_SC_EEEEEEENS4_39AutoVectorizingCopyWithAssumedAlignmentILi128EEENS4_14SM90_TMA_STOREES27_S29_S29_EEEvvEEEEvNT_6ParamsE)
        /*0044*/ 	.word	0x00000000
.L_29:


//--------------------- .nv.compat                --------------------------
	.section	.nv.compat,"",@"SHT_CUDA_COMPAT_INFO"
	.align	4
        /*0000*/ 	.byte	0x02, 0x09, 0x01, 0x00, 0x02, 0x02, 0x02, 0x00, 0x02, 0x05, 0x05, 0x00, 0x03, 0x07, 0x01, 0x01
        /*0010*/ 	.byte	0x02, 0x03, 0x01, 0x00, 0x02, 0x06, 0x01, 0x00, 0x04, 0x0b, 0x08, 0x00, 0x09, 0x00, 0x00, 0x00
        /*0020*/ 	.byte	0x00, 0x00, 0x00, 0x00


//--------------------- .nv.info._ZN7cutlass13device_kernelINS_4gemm6kernel13GemmUniversalIN4cute5tupleIJiiiiEEENS1_10collective13CollectiveMmaINS1_35MainloopSm100TmaUmmaWarpSpecializedILi4ELi2ELi4ENS5_IJNS4_1CILi2EEESB_NSA_ILi1EEEEEEEENS5_IJNSA_ILi256EEENSA_ILi128EEESG_EEENS_12float_e4m3_tENS5_IJlSC_lEEESI_SJ_NS4_8TiledMMAINS4_8MMA_AtomIJNS4_10MMA_TraitsINS4_25SM100_MMA_F8F6F4_2x1SM_SSEJSI_SI_fSF_SG_NS4_17integral_constantINS4_4UMMA5MajorELSQ_0EEESR_NSO_INSP_7ScaleInELSS_0EEEST_EEEEEENS4_6LayoutINS5_IJSC_SC_SC_EEENS5_IJNSA_ILi0EEESY_SY_EEEEENS5_IJNS4_10UnderscoreES11_S11_EEEEENS4_28SM100_TMA_2SM_LOAD_MULTICASTENS4_14ComposedLayoutINS4_7SwizzleILi3ELi4ELi3EEENS4_18smem_ptr_flag_bitsILi8EEENSW_INS5_IJNSA_ILi8EEESG_EEENS5_IJSG_SC_EEEEEEEvNS4_8identityENS4_18SM100_TMA_2SM_LOADES1E_vS1F_EENS_8epilogue10collective18CollectiveEpilogueINS1I_23Sm100TmaWarpSpecializedILi2ELi2ELi64ELb0ELb0EEEJNS5_IJSG_SG_SG_EEENS5_IJNSW_ISG_SC_EENSW_INSA_ILi64EEESC_EEEEESI_SJ_SI_SJ_NS1I_6fusion15FusionCallbacksIS1M_NS1S_17LinearCombinationISI_fSI_fLNS_15FloatRoundStyleE2EEES1N_S1R_JEEENS4_5SM1004TMEM4LOAD26SM100_TMEM_LOAD_32dp32b64xENS4_13SM90_TMA_LOADENS15_INS16_ILi2ELi4ELi3EEES19_NSW_INS5_IJS1A_S1P_EEENS5_IJS1P_SC_EEEEEEENS4_39AutoVectorizingCopyWithAssumedAlignmentILi128EEENS4_14SM90_TMA_STOREES27_S29_S29_EEEvvEEEEvNT_6ParamsE --------------------------
	.section	.nv.info._ZN7cutlass13device_kernelINS_4gemm6kernel13GemmUniversalIN4cute5tupleIJiiiiEEENS1_10collective13CollectiveMmaINS1_35MainloopSm100TmaUmmaWarpSpecializedILi4ELi2ELi4ENS5_IJNS4_1CILi2EEESB_NSA_ILi1EEEEEEEENS5_IJNSA_ILi256EEENSA_ILi128EEESG_EEENS_12float_e4m3_tENS5_IJlSC_lEEESI_SJ_NS4_8TiledMMAINS4_8MMA_AtomIJNS4_10MMA_TraitsINS4_25SM100_MMA_F8F6F4_2x1SM_SSEJSI_SI_fSF_SG_NS4_17integral_constantINS4_4UMMA5MajorELSQ_0EEESR_NSO_INSP_7ScaleInELSS_0EEEST_EEEEEENS4_6LayoutINS5_IJSC_SC_SC_EEENS5_IJNSA_ILi0EEESY_SY_EEEEENS5_IJNS4_10UnderscoreES11_S11_EEEEENS4_28SM100_TMA_2SM_LOAD_MULTICASTENS4_14ComposedLayoutINS4_7SwizzleILi3ELi4ELi3EEENS4_18smem_ptr_flag_bitsILi8EEENSW_INS5_IJNSA_ILi8EEESG_EEENS5_IJSG_SC_EEEEEEEvNS4_8identityENS4_18SM100_TMA_2SM_LOADES1E_vS1F_EENS_8epilogue10collective18CollectiveEpilogueINS1I_23Sm100TmaWarpSpecializedILi2ELi2ELi64ELb0ELb0EEEJNS5_IJSG_SG_SG_EEENS5_IJNSW_ISG_SC_EENSW_INSA_ILi64EEESC_EEEEESI_SJ_SI_SJ_NS1I_6fusion15FusionCallbacksIS1M_NS1S_17LinearCombinationISI_fSI_fLNS_15FloatRoundStyleE2EEES1N_S1R_JEEENS4_5SM1004TMEM4LOAD26SM100_TMEM_LOAD_32dp32b64xENS4_13SM90_TMA_LOADENS15_INS16_ILi2ELi4ELi3EEES19_NSW_INS5_IJS1A_S1P_EEENS5_IJS1P_SC_EEEEEEENS4_39AutoVectorizingCopyWithAssumedAlignmentILi128EEENS4_14SM90_TMA_STOREES27_S29_S29_EEEvvEEEEvNT_6ParamsE,"",@"SHT_CUDA_INFO"
	.sectionflags	@""
	.align	4


	//----- nvinfo : EIATTR_CUDA_API_VERSION
	.align		4
        /*0000*/ 	.byte	0x04, 0x37
        /*0002*/ 	.short	(.L_31 - .L_30)
.L_30:
        /*0004*/ 	.word	0x00000082


	//----- nvinfo : EIATTR_KPARAM_INFO
	.align		4
.L_31:
        /*0008*/ 	.byte	0x04, 0x17
        /*000a*/ 	.short	(.L_33 - .L_32)
.L_32:
        /*000c*/ 	.word	0x00000000
        /*0010*/ 	.short	0x0000
        /*0012*/ 	.short	0x0000
        /*0014*/ 	.byte	0x00, 0xf0, 0x01, 0x20


	//----- nvinfo : EIATTR_AT_ENTRY_FRAGMENTS
	.align		4
.L_33:
        /*0018*/ 	.byte	0x04, 0x4f
        /*001a*/ 	.short	(.L_35 - .L_34)


	//   ....[0]....
.L_34:
        /*001c*/ 	.word	0x00000007


	//----- nvinfo : EIATTR_RESERVED_SMEM_USED
	.align		4
.L_35:
        /*0020*/ 	.byte	0x01, 0x41
	.zero		2


	//----- nvinfo : EIATTR_SPARSE_MMA_MASK
	.align		4
        /*0024*/ 	.byte	0x03, 0x50
        /*0026*/ 	.short	0x0000


	//----- nvinfo : EIATTR_TCGEN05_2CTA_USED
	.align		4
        /*0028*/ 	.byte	0x01, 0x52
	.zero		2


	//----- nvinfo : EIATTR_MAXREG_COUNT
	.align		4
        /*002c*/ 	.byte	0x03, 0x1b
        /*002e*/ 	.short	0x00ff


	//----- nvinfo : EIATTR_NUM_BARRIERS
	.align		4
        /*0030*/ 	.byte	0x02, 0x4c
        /*0032*/ 	.byte	0x07
	.zero		1


	//----- nvinfo : EIATTR_EXTERNS
	.align		4
        /*0034*/ 	.byte	0x04, 0x0f
        /*0036*/ 	.short	(.L_37 - .L_36)


	//   ....[0]....
	.align		4
.L_36:
        /*0038*/ 	.word	index@(__assertfail)


	//----- nvinfo : EIATTR_MERCURY_ISA_VERSION
	.align		4
.L_37:
        /*003c*/ 	.byte	0x03, 0x5f
        /*003e*/ 	.short	0x0101


	//----- nvinfo : EIATTR_INT_WARP_WIDE_INSTR_OFFSETS
	.align		4
        /*0040*/ 	.byte	0x04, 0x31
        /*0042*/ 	.short	(.L_39 - .L_38)


	//   ....[0]....
.L_38:
        /*0044*/ 	.word	0x00000d30


	//   ....[1]....
        /*0048*/ 	.word	0x00000dd0


	//   ....[2]....
        /*004c*/ 	.word	0x00004220


	//   ....[3]....
        /*0050*/ 	.word	0x00004240


	//   ....[4]....
        /*0054*/ 	.word	0x00004270


	//   ....[5]....
        /*0058*/ 	.word	0x00004da0


	//   ....[6]....
        /*005c*/ 	.word	0x00004e10


	//   ....[7]....
        /*0060*/ 	.word	0x00004ee0


	//   ....[8]....
        /*0064*/ 	.word	0x00004f90


	//----- nvinfo : EIATTR_COOP_GROUP_MASK_REGIDS
	.align		4
.L_39:
        /*0068*/ 	.byte	0x04, 0x29
        /*006a*/ 	.short	(.L_41 - .L_40)


	//   ....[0]....
.L_40:
        /*006c*/ 	.word	0xffffffff


	//   ....[1]....
        /*0070*/ 	.word	0xffffffff


	//   ....[2]....
        /*0074*/ 	.word	0xffffffff


	//   ....[3]....
        /*0078*/ 	.word	0xffffffff


	//   ....[4]....
        /*007c*/ 	.word	0xffffffff


	//   ....[5]....
        /*0080*/ 	.word	0xffffffff


	//   ....[6]....
        /*0084*/ 	.word	0xffffffff


	//   ....[7]....
        /*0088*/ 	.word	0xffffffff


	//   ....[8]....
        /*008c*/ 	.word	0xffffffff


	//   ....[9]....
        /*0090*/ 	.word	0xffffffff


	//   ....[10]....
        /*0094*/ 	.word	0xffffffff


	//   ....[11]....
        /*0098*/ 	.word	0xffffffff


	//   ....[12]....
        /*009c*/ 	.word	0xffffffff


	//   ....[13]....
        /*00a0*/ 	.word	0xffffffff


	//----- nvinfo : EIATTR_COOP_GROUP_INSTR_OFFSETS
	.align		4
.L_41:
        /*00a4*/ 	.byte	0x04, 0x28
        /*00a6*/ 	.short	(.L_43 - .L_42)


	//   ....[0]....
.L_42:
        /*00a8*/ 	.word	0x000000b0


	//   ....[1]....
        /*00ac*/ 	.word	0x00000520


	//   ....[2]....
        /*00b0*/ 	.word	0x000006e0


	//   ....[3]....
        /*00b4*/ 	.word	0x00000830


	//   ....[4]....
        /*00b8*/ 	.word	0x00000920


	//   ....[5]....
        /*00bc*/ 	.word	0x00000a80


	//   ....[6]....
        /*00c0*/ 	.word	0x00000c10


	//   ....[7]....
        /*00c4*/ 	.word	0x00000e50


	//   ....[8]....
        /*00c8*/ 	.word	0x00002160


	//   ....[9]....
        /*00cc*/ 	.word	0x00003000


	//   ....[10]....
        /*00d0*/ 	.word	0x000034d0


	//   ....[11]....
        /*00d4*/ 	.word	0x00003500


	//   ....[12]....
        /*00d8*/ 	.word	0x00004120


	//   ....[13]....
        /*00dc*/ 	.word	0x00004330


	//----- nvinfo : EIATTR_VRC_CTA_INIT_COUNT
	.align		4
.L_43:
        /*00e0*/ 	.byte	0x02, 0x4a
        /*00e2*/ 	.byte	0x80
	.zero		1


	//----- nvinfo : EIATTR_SYSCALL_OFFSETS
	.align		4
        /*00e4*/ 	.byte	0x04, 0x46
        /*00e6*/ 	.short	(.L_45 - .L_44)


	//   ....[0]....
.L_44:
        /*00e8*/ 	.word	0x00005b80


	//   ....[1]....
        /*00ec*/ 	.word	0x00005cc0


	//   ....[2]....
        /*00f0*/ 	.word	0x00006550


	//   ....[3]....
        /*00f4*/ 	.word	0x00007b60


	//----- nvinfo : EIATTR_MBARRIER_INSTR_OFFSETS
	.align		4
.L_45:
        /*00f8*/ 	.byte	0x04, 0x39
        /*00fa*/ 	.short	(.L_47 - .L_46)


	//   ....[0]....
.L_46:
        /*00fc*/ 	.word	0x00000650
        /*0100*/ 	.word	0x000000ff
        /*0104*/ 	.word	0x00000000
        /*0108*/ 	.short	0x0100
        /*010a*/ 	.byte	0x04
	.zero		1


	//   ....[1]....
        /*010c*/ 	.word	0x00000660
        /*0110*/ 	.word	0x000000ff
        /*0114*/ 	.word	0x00000020
        /*0118*/ 	.short	0x0100
        /*011a*/ 	.byte	0x04
	.zero		1


	//   ....[2]....
        /*011c*/ 	.word	0x00000670
        /*0120*/ 	.word	0x000000ff
        /*0124*/ 	.word	0x00000008
        /*0128*/ 	.short	0x0100
        /*012a*/ 	.byte	0x04
	.zero		1


	//   ....[3]....
        /*012c*/ 	.word	0x00000680
        /*0130*/ 	.word	0x000000ff
        /*0134*/ 	.word	0x00000028
        /*0138*/ 	.short	0x0100
        /*013a*/ 	.byte	0x04
	.zero		1


	//   ....[4]....
        /*013c*/ 	.word	0x00000690
        /*0140*/ 	.word	0x000000ff
        /*0144*/ 	.word	0x00000010
        /*0148*/ 	.short	0x0100
        /*014a*/ 	.byte	0x04
	.zero		1


	//   ....[5]....
        /*014c*/ 	.word	0x000006a0
        /*0150*/ 	.word	0x000000ff
        /*0154*/ 	.word	0x00000030
        /*0158*/ 	.short	0x0100
        /*015a*/ 	.byte	0x04
	.zero		1


	//   ....[6]....
        /*015c*/ 	.word	0x000006b0
        /*0160*/ 	.word	0x000000ff
        /*0164*/ 	.word	0x00000018
        /*0168*/ 	.short	0x0100
        /*016a*/ 	.byte	0x04
	.zero		1


	//   ....[7]....
        /*016c*/ 	.word	0x000006c0
        /*0170*/ 	.word	0x000000ff
        /*0174*/ 	.word	0x00000038
        /*0178*/ 	.short	0x0100
        /*017a*/ 	.byte	0x04
	.zero		1


	//   ....[8]....
        /*017c*/ 	.word	0x000007e0
        /*0180*/ 	.word	0x000000ff
        /*0184*/ 	.word	0x00000040
        /*0188*/ 	.short	0x0100
        /*018a*/ 	.byte	0x04
	.zero		1


	//   ....[9]....
        /*018c*/ 	.word	0x000007f0
        /*0190*/ 	.word	0x000000ff
        /*0194*/ 	.word	0x00000050
        /*0198*/ 	.short	0x0100
        /*019a*/ 	.byte	0x04
	.zero		1


	//   ....[10]....
        /*019c*/ 	.word	0x00000800
        /*01a0*/ 	.word	0x000000ff
        /*01a4*/ 	.word	0x00000048
        /*01a8*/ 	.short	0x0100
        /*01aa*/ 	.byte	0x04
	.zero		1


	//   ....[11]....
        /*01ac*/ 	.word	0x00000810
        /*01b0*/ 	.word	0x000000ff
        /*01b4*/ 	.word	0x00000058
        /*01b8*/ 	.short	0x0100
        /*01ba*/ 	.byte	0x04
	.zero		1


	//   ....[12]....
        /*01bc*/ 	.word	0x000008f0
        /*01c0*/ 	.word	0x000000ff
        /*01c4*/ 	.word	0x00000060
        /*01c8*/ 	.short	0x0100
        /*01ca*/ 	.byte	0x06
	.zero		1


	//   ....[13]....
        /*01cc*/ 	.word	0x00000900
        /*01d0*/ 	.word	0x000000ff
        /*01d4*/ 	.word	0x00000068
        /*01d8*/ 	.short	0x0100
        /*01da*/ 	.byte	0x06
	.zero		1


	//   ....[14]....
        /*01dc*/ 	.word	0x00000a30
        /*01e0*/ 	.word	0x000000ff
        /*01e4*/ 	.word	0x00000070
        /*01e8*/ 	.short	0x0100
        /*01ea*/ 	.byte	0x06
	.zero		1


	//   ....[15]....
        /*01ec*/ 	.word	0x00000a40
        /*01f0*/ 	.word	0x000000ff
        /*01f4*/ 	.word	0x00000080
        /*01f8*/ 	.short	0x0100
        /*01fa*/ 	.byte	0x06
	.zero		1


	//   ....[16]....
        /*01fc*/ 	.word	0x00000a50
        /*0200*/ 	.word	0x000000ff
        /*0204*/ 	.word	0x00000078
        /*0208*/ 	.short	0x0100
        /*020a*/ 	.byte	0x06
	.zero		1


	//   ....[17]....
        /*020c*/ 	.word	0x00000a60
        /*0210*/ 	.word	0x000000ff
        /*0214*/ 	.word	0x00000088
        /*0218*/ 	.short	0x0100
        /*021a*/ 	.byte	0x06
	.zero		1


	//   ....[18]....
        /*021c*/ 	.word	0x00000b80
        /*0220*/ 	.word	0x000000ff
        /*0224*/ 	.word	0x00000090
        /*0228*/ 	.short	0x0100
        /*022a*/ 	.byte	0x04
	.zero		1


	//   ....[19]....
        /*022c*/ 	.word	0x00000b90
        /*0230*/ 	.word	0x000000ff
        /*0234*/ 	.word	0x000000b0
        /*0238*/ 	.short	0x0100
        /*023a*/ 	.byte	0x04
	.zero		1


	//   ....[20]....
        /*023c*/ 	.word	0x00000ba0
        /*0240*/ 	.word	0x000000ff
        /*0244*/ 	.word	0x00000098
        /*0248*/ 	.short	0x0100
        /*024a*/ 	.byte	0x04
	.zero		1


	//   ....[21]....
        /*024c*/ 	.word	0x00000bb0
        /*0250*/ 	.word	0x000000ff
        /*0254*/ 	.word	0x000000b8
        /*0258*/ 	.short	0x0100
        /*025a*/ 	.byte	0x04
	.zero		1


	//   ....[22]....
        /*025c*/ 	.word	0x00000bc0
        /*0260*/ 	.word	0x000000ff
        /*0264*/ 	.word	0x000000a0
        /*0268*/ 	.short	0x0100
        /*026a*/ 	.byte	0x04
	.zero		1


	//   ....[23]....
        /*026c*/ 	.word	0x00000bd0
        /*0270*/ 	.word	0x000000ff
        /*0274*/ 	.word	0x000000c0
        /*0278*/ 	.short	0x0100
        /*027a*/ 	.byte	0x04
	.zero		1


	//   ....[24]....
        /*027c*/ 	.word	0x00000be0
        /*0280*/ 	.word	0x000000ff
        /*0284*/ 	.word	0x000000a8
        /*0288*/ 	.short	0x0100
        /*028a*/ 	.byte	0x04
	.zero		1


	//   ....[25]....
        /*028c*/ 	.word	0x00000bf0
        /*0290*/ 	.word	0x000000ff
        /*0294*/ 	.word	0x000000c8
        /*0298*/ 	.short	0x0100
        /*029a*/ 	.byte	0x04
	.zero		1


	//   ....[26]....
        /*029c*/ 	.word	0x00000ce0
        /*02a0*/ 	.word	0x000000ff
        /*02a4*/ 	.word	0x000000d0
        /*02a8*/ 	.short	0x0100
        /*02aa*/ 	.byte	0x04
	.zero		1


	//   ....[27]....
        /*02ac*/ 	.word	0x00000cf0
        /*02b0*/ 	.word	0x000000ff
        /*02b4*/ 	.word	0x000000e0
        /*02b8*/ 	.short	0x0100
        /*02ba*/ 	.byte	0x04
	.zero		1


	//   ....[28]....
        /*02bc*/ 	.word	0x00000d00
        /*02c0*/ 	.word	0x000000ff
        /*02c4*/ 	.word	0x000000d8
        /*02c8*/ 	.short	0x0100
        /*02ca*/ 	.byte	0x04
	.zero		1


	//   ....[29]....
        /*02cc*/ 	.word	0x00000d10
        /*02d0*/ 	.word	0x000000ff
        /*02d4*/ 	.word	0x000000e8
        /*02d8*/ 	.short	0x0100
        /*02da*/ 	.byte	0x04
	.zero		1


	//   ....[30]....
        /*02dc*/ 	.word	0x00000e10
        /*02e0*/ 	.word	0x000000ff
        /*02e4*/ 	.word	0x000000f0
        /*02e8*/ 	.short	0x0100
        /*02ea*/ 	.byte	0x06
	.zero		1


	//   ....[31]....
        /*02ec*/ 	.word	0x000019b0
        /*02f0*/ 	.word	0x00000000
        /*02f4*/ 	.word	0x000000e0
        /*02f8*/ 	.short	0x010a
        /*02fa*/ 	.byte	0xff
	.zero		1


	//   ....[32]....
        /*02fc*/ 	.word	0x000019d0
        /*0300*/ 	.word	0x00000000
        /*0304*/ 	.word	0x000000d0
        /*0308*/ 	.short	0x0101
        /*030a*/ 	.byte	0xff
	.zero		1


	//   ....[33]....
        /*030c*/ 	.word	0x00001a80
        /*0310*/ 	.word	0x000000ff
        /*0314*/ 	.word	0x00000020
        /*0318*/ 	.short	0x010a
        /*031a*/ 	.byte	0x04
	.zero		1


	//   ....[34]....
        /*031c*/ 	.word	0x00001b50
        /*0320*/ 	.word	0x000000ff
        /*0324*/ 	.word	0x00000020
        /*0328*/ 	.short	0x010a
        /*032a*/ 	.byte	0x21
	.zero		1


	//   ....[35]....
        /*032c*/ 	.word	0x00001d00
        /*0330*/ 	.word	0x000000ff
        /*0334*/ 	.word	0x00000020
        /*0338*/ 	.short	0x010a
        /*033a*/ 	.byte	0x05
	.zero		1


	//   ....[36]....
        /*033c*/ 	.word	0x00001e10
        /*0340*/ 	.word	0x000000ff
        /*0344*/ 	.word	0x00000068
        /*0348*/ 	.short	0x0101
        /*034a*/ 	.byte	0x0d
	.zero		1


	//   ....[37]....
        /*034c*/ 	.word	0x00001e30
        /*0350*/ 	.word	0x000000ff
        /*0354*/ 	.word	0x00000020
        /*0358*/ 	.short	0x010a
        /*035a*/ 	.byte	0x04
	.zero		1


	//   ....[38]....
        /*035c*/ 	.word	0x00001eb0
        /*0360*/ 	.word	0x000000ff
        /*0364*/ 	.word	0x00000020
        /*0368*/ 	.short	0x010a
        /*036a*/ 	.byte	0x11
	.zero		1


	//   ....[39]....
        /*036c*/ 	.word	0x00002050
        /*0370*/ 	.word	0x000000ff
        /*0374*/ 	.word	0x00000020
        /*0378*/ 	.short	0x010a
        /*037a*/ 	.byte	0x05
	.zero		1


	//   ....[40]....
        /*037c*/ 	.word	0x00002190
        /*0380*/ 	.word	0x00000003
        /*0384*/ 	.word	0x00000070
        /*0388*/ 	.short	0x010a
        /*038a*/ 	.byte	0xff
	.zero		1


	//   ....[41]....
        /*038c*/ 	.word	0x000022e0
        /*0390*/ 	.word	0x00000000
        /*0394*/ 	.word	0x00000000
        /*0398*/ 	.short	0x0101
        /*039a*/ 	.byte	0xff
	.zero		1


	//   ....[42]....
        /*039c*/ 	.word	0x00002880
        /*03a0*/ 	.word	0x000000ff
        /*03a4*/ 	.word	0x00000000
        /*03a8*/ 	.short	0x010a
        /*03aa*/ 	.byte	0x04
	.zero		1


	//   ....[43]....
        /*03ac*/ 	.word	0x00002910
        /*03b0*/ 	.word	0x000000ff
        /*03b4*/ 	.word	0x00000000
        /*03b8*/ 	.short	0x010a
        /*03ba*/ 	.byte	0x05
	.zero		1


	//   ....[44]....
        /*03bc*/ 	.word	0x000029a0
        /*03c0*/ 	.word	0x000000ff
        /*03c4*/ 	.word	0x00000000
        /*03c8*/ 	.short	0x010a
        /*03ca*/ 	.byte	0x05
	.zero		1


	//   ....[45]....
        /*03cc*/ 	.word	0x00002a40
        /*03d0*/ 	.word	0x00000000
        /*03d4*/ 	.word	0x00000000
        /*03d8*/ 	.short	0x010a
        /*03da*/ 	.byte	0xff
	.zero		1


	//   ....[46]....
        /*03dc*/ 	.word	0x00002b60
        /*03e0*/ 	.word	0x00000002
        /*03e4*/ 	.word	0x000000d0
        /*03e8*/ 	.short	0x010a
        /*03ea*/ 	.byte	0xff
	.zero		1


	//   ....[47]....
        /*03ec*/ 	.word	0x00002bc0
        /*03f0*/ 	.word	0x00000004
        /*03f4*/ 	.word	0x00000000
        /*03f8*/ 	.short	0x0101
        /*03fa*/ 	.byte	0xff
	.zero		1


	//   ....[48]....
        /*03fc*/ 	.word	0x00002be0
        /*0400*/ 	.word	0x000000ff
        /*0404*/ 	.word	0x00000080
        /*0408*/ 	.short	0x010a
        /*040a*/ 	.byte	0x04
	.zero		1


	//   ....[49]....
        /*040c*/ 	.word	0x00002d00
        /*0410*/ 	.word	0x00000002
        /*0414*/ 	.word	0x00000070
        /*0418*/ 	.short	0x010a
        /*041a*/ 	.byte	0xff
	.zero		1


	//   ....[50]....
        /*041c*/ 	.word	0x00002e10
        /*0420*/ 	.word	0x00000002
        /*0424*/ 	.word	0x00000000
        /*0428*/ 	.short	0x0101
        /*042a*/ 	.byte	0xff
	.zero		1


	//   ....[51]....
        /*042c*/ 	.word	0x00002ea0
        /*0430*/ 	.word	0x000000ff
        /*0434*/ 	.word	0x00000080
        /*0438*/ 	.short	0x0106
        /*043a*/ 	.byte	0x04
	.zero		1


	//   ....[52]....
        /*043c*/ 	.word	0x00002ec0
        /*0440*/ 	.word	0x000000ff
        /*0444*/ 	.word	0x00000080
        /*0448*/ 	.short	0x010a
        /*044a*/ 	.byte	0x04
	.zero		1


	//   ....[53]....
        /*044c*/ 	.word	0x00002f50
        /*0450*/ 	.word	0x000000ff
        /*0454*/ 	.word	0x00000080
        /*0458*/ 	.short	0x0106
        /*045a*/ 	.byte	0x07
	.zero		1


	//   ....[54]....
        /*045c*/ 	.word	0x00002f90
        /*0460*/ 	.word	0x00000000
        /*0464*/ 	.word	0x00000080
        /*0468*/ 	.short	0x010a
        /*046a*/ 	.byte	0xff
	.zero		1


	//   ....[55]....
        /*046c*/ 	.word	0x000031d0
        /*0470*/ 	.word	0x000000ff
        /*0474*/ 	.word	0x00000008
        /*0478*/ 	.short	0x010a
        /*047a*/ 	.byte	0x05
	.zero		1


	//   ....[56]....
        /*047c*/ 	.word	0x000031f0
        /*0480*/ 	.word	0x000000ff
        /*0484*/ 	.word	0x00000008
        /*0488*/ 	.short	0x010a
        /*048a*/ 	.byte	0x05
	.zero		1


	//   ....[57]....
        /*048c*/ 	.word	0x00003380
        /*0490*/ 	.word	0x000000ff
        /*0494*/ 	.word	0x00000008
        /*0498*/ 	.short	0x010a
        /*049a*/ 	.byte	0x05
	.zero		1


	//   ....[58]....
        /*049c*/ 	.word	0x000033a0
        /*04a0*/ 	.word	0x000000ff
        /*04a4*/ 	.word	0x00000008
        /*04a8*/ 	.short	0x010a
        /*04aa*/ 	.byte	0x05
	.zero		1


	//   ....[59]....
        /*04ac*/ 	.word	0x00003460
        /*04b0*/ 	.word	0x000000ff
        /*04b4*/ 	.word	0x00000000
        /*04b8*/ 	.short	0x0101
        /*04ba*/ 	.byte	0x04
	.zero		1


	//   ....[60]....
        /*04bc*/ 	.word	0x000037a0
        /*04c0*/ 	.word	0x00000000
        /*04c4*/ 	.word	0x00000070
        /*04c8*/ 	.short	0x010a
        /*04ca*/ 	.byte	0xff
	.zero		1


	//   ....[61]....
        /*04cc*/ 	.word	0x00003860
        /*04d0*/ 	.word	0x00000000
        /*04d4*/ 	.word	0x00000000
        /*04d8*/ 	.short	0x0101
        /*04da*/ 	.byte	0xff
	.zero		1


	//   ....[62]....
        /*04dc*/ 	.word	0x00003920
        /*04e0*/ 	.word	0x000000ff
        /*04e4*/ 	.word	0x00000000
        /*04e8*/ 	.short	0x010a
        /*04ea*/ 	.byte	0x04
	.zero		1


	//   ....[63]....
        /*04ec*/ 	.word	0x00003930
        /*04f0*/ 	.word	0x000000ff
        /*04f4*/ 	.word	0x000000b0
        /*04f8*/ 	.short	0x010a
        /*04fa*/ 	.byte	0x1f
	.zero		1


	//   ....[64]....
        /*04fc*/ 	.word	0x000039e0
        /*0500*/ 	.word	0x000000ff
        /*0504*/ 	.word	0x00000000
        /*0508*/ 	.short	0x010a
        /*050a*/ 	.byte	0x05
	.zero		1


	//   ....[65]....
        /*050c*/ 	.word	0x00003b10
        /*0510*/ 	.word	0x000000ff
        /*0514*/ 	.word	0x00000000
        /*0518*/ 	.short	0x010a
        /*051a*/ 	.byte	0x04
	.zero		1


	//   ....[66]....
        /*051c*/ 	.word	0x00003e10
        /*0520*/ 	.word	0x000000ff
        /*0524*/ 	.word	0x00000000
        /*0528*/ 	.short	0x010a
        /*052a*/ 	.byte	0x04
	.zero		1


	//   ....[67]....
        /*052c*/ 	.word	0x00003ea0
        /*0530*/ 	.word	0x000000ff
        /*0534*/ 	.word	0x00000000
        /*0538*/ 	.short	0x010a
        /*053a*/ 	.byte	0x05
	.zero		1


	//   ....[68]....
        /*053c*/ 	.word	0x00003f30
        /*0540*/ 	.word	0x000000ff
        /*0544*/ 	.word	0x00000000
        /*0548*/ 	.short	0x010a
        /*054a*/ 	.byte	0x05
	.zero		1


	//   ....[69]....
        /*054c*/ 	.word	0x00003fd0
        /*0550*/ 	.word	0x00000000
        /*0554*/ 	.word	0x00000000
        /*0558*/ 	.short	0x010a
        /*055a*/ 	.byte	0xff
	.zero		1


	//   ....[70]....
        /*055c*/ 	.word	0x00004010
        /*0560*/ 	.word	0x00000000
        /*0564*/ 	.word	0x00000000
        /*0568*/ 	.short	0x010a
        /*056a*/ 	.byte	0xff
	.zero		1


	//   ....[71]....
        /*056c*/ 	.word	0x00004080
        /*0570*/ 	.word	0x000000ff
        /*0574*/ 	.word	0x00000000
        /*0578*/ 	.short	0x0101
        /*057a*/ 	.byte	0x04
	.zero		1


	//   ....[72]....
        /*057c*/ 	.word	0x000040c0
        /*0580*/ 	.word	0x000000ff
        /*0584*/ 	.word	0x000000f0
        /*0588*/ 	.short	0x010a
        /*058a*/ 	.byte	0x1a
	.zero		1


	//   ....[73]....
        /*058c*/ 	.word	0x00004110
        /*0590*/ 	.word	0x000000ff
        /*0594*/ 	.word	0x00000000
        /*0598*/ 	.short	0x0101
        /*059a*/ 	.byte	0x04
	.zero		1


	//   ....[74]....
        /*059c*/ 	.word	0x000045a0
        /*05a0*/ 	.word	0x0000000c
        /*05a4*/ 	.word	0x00000070
        /*05a8*/ 	.short	0x010a
        /*05aa*/ 	.byte	0xff
	.zero		1


	//   ....[75]....
        /*05ac*/ 	.word	0x00004710
        /*05b0*/ 	.word	0x00000000
        /*05b4*/ 	.word	0x00000000
        /*05b8*/ 	.short	0x0101
        /*05ba*/ 	.byte	0xff
	.zero		1


	//   ....[76]....
        /*05bc*/ 	.word	0x00004ba0
        /*05c0*/ 	.word	0x000000ff
        /*05c4*/ 	.word	0x00000068
        /*05c8*/ 	.short	0x010a
        /*05ca*/ 	.byte	0x15
	.zero		1


	//   ....[77]....
        /*05cc*/ 	.word	0x00004d20
        /*05d0*/ 	.word	0x000000ff
        /*05d4*/ 	.word	0x00000050
        /*05d8*/ 	.short	0x010a
        /*05da*/ 	.byte	0x15
	.zero		1


	//   ....[78]....
        /*05dc*/ 	.word	0x00004e90
        /*05e0*/ 	.word	0x000000ff
        /*05e4*/ 	.word	0x00000040
        /*05e8*/ 	.short	0x010b
        /*05ea*/ 	.byte	0x15
	.zero		1


	//   ....[79]....
        /*05ec*/ 	.word	0x00004ea0
        /*05f0*/ 	.word	0x000000ff
        /*05f4*/ 	.word	0x00000000
        /*05f8*/ 	.short	0x0101
        /*05fa*/ 	.byte	0x22
	.zero		1


	//   ....[80]....
        /*05fc*/ 	.word	0x00004eb0
        /*0600*/ 	.word	0x000000ff
        /*0604*/ 	.word	0x00000058
        /*0608*/ 	.short	0x010a
        /*060a*/ 	.byte	0x15
	.zero		1


	//   ....[81]....
        /*060c*/ 	.word	0x00005090
        /*0610*/ 	.word	0x000000ff
        /*0614*/ 	.word	0x00000048
        /*0618*/ 	.short	0x010b
        /*061a*/ 	.byte	0x15
	.zero		1


	//   ....[82]....
        /*061c*/ 	.word	0x000050a0
        /*0620*/ 	.word	0x000000ff
        /*0624*/ 	.word	0x00000000
        /*0628*/ 	.short	0x0101
        /*062a*/ 	.byte	0x21
	.zero		1


	//   ....[83]....
        /*062c*/ 	.word	0x000050d0
        /*0630*/ 	.word	0x000000ff
        /*0634*/ 	.word	0x00000050
        /*0638*/ 	.short	0x010a
        /*063a*/ 	.byte	0x15
	.zero		1


	//   ....[84]....
        /*063c*/ 	.word	0x00005110
        /*0640*/ 	.word	0x00000000
        /*0644*/ 	.word	0x00000058
        /*0648*/ 	.short	0x010a
        /*064a*/ 	.byte	0xff
	.zero		1


	//   ....[85]....
        /*064c*/ 	.word	0x00005420
        /*0650*/ 	.word	0x00000003
        /*0654*/ 	.word	0x00000070
        /*0658*/ 	.short	0x010a
        /*065a*/ 	.byte	0xff
	.zero		1


	//   ....[86]....
        /*065c*/ 	.word	0x000055a0
        /*0660*/ 	.word	0x00000000
        /*0664*/ 	.word	0x00000000
        /*0668*/ 	.short	0x0101
        /*066a*/ 	.byte	0xff
	.zero		1


	//   ....[87]....
        /*066c*/ 	.word	0x000060f0
        /*0670*/ 	.word	0x00000003
        /*0674*/ 	.word	0x00000040
        /*0678*/ 	.short	0x010a
        /*067a*/ 	.byte	0xff
	.zero		1


	//   ....[88]....
        /*067c*/ 	.word	0x00006130
        /*0680*/ 	.word	0x000000a1
        /*0684*/ 	.word	0x00000090
        /*0688*/ 	.short	0x010a
        /*068a*/ 	.byte	0xff
	.zero		1


	//   ....[89]....
        /*068c*/ 	.word	0x00006270
        /*0690*/ 	.word	0x00000003
        /*0694*/ 	.word	0x00000040
        /*0698*/ 	.short	0x010a
        /*069a*/ 	.byte	0xff
	.zero		1


	//   ....[90]....
        /*069c*/ 	.word	0x000063a0
        /*06a0*/ 	.word	0x00000000
        /*06a4*/ 	.word	0x00000000
        /*06a8*/ 	.short	0x0101
        /*06aa*/ 	.byte	0xff
	.zero		1


	//   ....[91]....
        /*06ac*/ 	.word	0x00006420
        /*06b0*/ 	.word	0x000000a1
        /*06b4*/ 	.word	0x00000090
        /*06b8*/ 	.short	0x010a
        /*06ba*/ 	.byte	0xff
	.zero		1


	//   ....[92]....
        /*06bc*/ 	.word	0x000077d0
        /*06c0*/ 	.word	0x000000c5
        /*06c4*/ 	.word	0x00000040
        /*06c8*/ 	.short	0x010a
        /*06ca*/ 	.byte	0xff
	.zero		1


	//   ....[93]....
        /*06cc*/ 	.word	0x000078b0
        /*06d0*/ 	.word	0x000000c5
        /*06d4*/ 	.word	0x00000040
        /*06d8*/ 	.short	0x010a
        /*06da*/ 	.byte	0xff
	.zero		1


	//   ....[94]....
        /*06dc*/ 	.word	0x000079e0
        /*06e0*/ 	.word	0x00000000
        /*06e4*/ 	.word	0x00000000
        /*06e8*/ 	.short	0x0101
        /*06ea*/ 	.byte	0xff
	.zero		1


	//   ....[95]....
        /*06ec*/ 	.word	0x00007e10
        /*06f0*/ 	.word	0x000000a1
        /*06f4*/ 	.word	0x00000000
        /*06f8*/ 	.short	0x0101
        /*06fa*/ 	.byte	0xff
	.zero		1


	//   ....[96]....
        /*06fc*/ 	.word	0x00008e70
        /*0700*/ 	.word	0x00000000
        /*0704*/ 	.word	0x000000e0
        /*0708*/ 	.short	0x010a
        /*070a*/ 	.byte	0xff
	.zero		1


	//   ....[97]....
        /*070c*/ 	.word	0x00008ed0
        /*0710*/ 	.word	0x00000000
        /*0714*/ 	.word	0x00000020
        /*0718*/ 	.short	0x010a
        /*071a*/ 	.byte	0xff
	.zero		1


	//   ....[98]....
        /*071c*/ 	.word	0x00008f30
        /*0720*/ 	.word	0x00000000
        /*0724*/ 	.word	0x00000020
        /*0728*/ 	.short	0x010a
        /*072a*/ 	.byte	0xff
	.zero		1


	//   ....[99]....
        /*072c*/ 	.word	0x00008f80
        /*0730*/ 	.word	0x00000003
        /*0734*/ 	.word	0x00000070
        /*0738*/ 	.short	0x010a
        /*073a*/ 	.byte	0xff
	.zero		1


	//   ....[100]....
        /*073c*/ 	.word	0x00008fe0
        /*0740*/ 	.word	0x00000000
        /*0744*/ 	.word	0x00000000
        /*0748*/ 	.short	0x010a
        /*074a*/ 	.byte	0xff
	.zero		1


	//   ....[101]....
        /*074c*/ 	.word	0x00009040
        /*0750*/ 	.word	0x00000000
        /*0754*/ 	.word	0x00000000
        /*0758*/ 	.short	0x010a
        /*075a*/ 	.byte	0xff
	.zero		1


	//   ....[102]....
        /*075c*/ 	.word	0x000090a0
        /*0760*/ 	.word	0x00000000
        /*0764*/ 	.word	0x00000000
        /*0768*/ 	.short	0x010a
        /*076a*/ 	.byte	0xff
	.zero		1


	//   ....[103]....
        /*076c*/ 	.word	0x000090f0
        /*0770*/ 	.word	0x00000002
        /*0774*/ 	.word	0x000000d0
        /*0778*/ 	.short	0x010a
        /*077a*/ 	.byte	0xff
	.zero		1


	//   ....[104]....
        /*077c*/ 	.word	0x00009150
        /*0780*/ 	.word	0x00000002
        /*0784*/ 	.word	0x00000080
        /*0788*/ 	.short	0x010a
        /*078a*/ 	.byte	0xff
	.zero		1


	//   ....[105]....
        /*078c*/ 	.word	0x000091a0
        /*0790*/ 	.word	0x00000002
        /*0794*/ 	.word	0x00000070
        /*0798*/ 	.short	0x010a
        /*079a*/ 	.byte	0xff
	.zero		1


	//   ....[106]....
        /*079c*/ 	.word	0x00009200
        /*07a0*/ 	.word	0x00000000
        /*07a4*/ 	.word	0x00000080
        /*07a8*/ 	.short	0x010a
        /*07aa*/ 	.byte	0xff
	.zero		1


	//   ....[107]....
        /*07ac*/ 	.word	0x00009260
        /*07b0*/ 	.word	0x00000000
        /*07b4*/ 	.word	0x00000008
        /*07b8*/ 	.short	0x010a
        /*07ba*/ 	.byte	0xff
	.zero		1


	//   ....[108]....
        /*07bc*/ 	.word	0x00009350
        /*07c0*/ 	.word	0x00000000
        /*07c4*/ 	.word	0x00000008
        /*07c8*/ 	.short	0x010a
        /*07ca*/ 	.byte	0xff
	.zero		1


	//   ....[109]....
        /*07cc*/ 	.word	0x000093a0
        /*07d0*/ 	.word	0x00000000
        /*07d4*/ 	.word	0x00000070
        /*07d8*/ 	.short	0x010a
        /*07da*/ 	.byte	0xff
	.zero		1


	//   ....[110]....
        /*07dc*/ 	.word	0x00009400
        /*07e0*/ 	.word	0x00000000
        /*07e4*/ 	.word	0x000000b0
        /*07e8*/ 	.short	0x010a
        /*07ea*/ 	.byte	0xff
	.zero		1


	//   ....[111]....
        /*07ec*/ 	.word	0x00009460
        /*07f0*/ 	.word	0x00000000
        /*07f4*/ 	.word	0x00000000
        /*07f8*/ 	.short	0x010a
        /*07fa*/ 	.byte	0xff
	.zero		1


	//   ....[112]....
        /*07fc*/ 	.word	0x000094c0
        /*0800*/ 	.word	0x00000000
        /*0804*/ 	.word	0x00000000
        /*0808*/ 	.short	0x010a
        /*080a*/ 	.byte	0xff
	.zero		1


	//   ....[113]....
        /*080c*/ 	.word	0x00009520
        /*0810*/ 	.word	0x00000000
        /*0814*/ 	.word	0x00000000
        /*0818*/ 	.short	0x010a
        /*081a*/ 	.byte	0xff
	.zero		1


	//   ....[114]....
        /*081c*/ 	.word	0x00009580
        /*0820*/ 	.word	0x00000000
        /*0824*/ 	.word	0x00000000
        /*0828*/ 	.short	0x010a
        /*082a*/ 	.byte	0xff
	.zero		1


	//   ....[115]....
        /*082c*/ 	.word	0x000095e0
        /*0830*/ 	.word	0x00000000
        /*0834*/ 	.word	0x000000f0
        /*0838*/ 	.short	0x010a
        /*083a*/ 	.byte	0xff
	.zero		1


	//   ....[116]....
        /*083c*/ 	.word	0x00009630
        /*0840*/ 	.word	0x0000000c
        /*0844*/ 	.word	0x00000070
        /*0848*/ 	.short	0x010a
        /*084a*/ 	.byte	0xff
	.zero		1


	//   ....[117]....
        /*084c*/ 	.word	0x00009690
        /*0850*/ 	.word	0x00000000
        /*0854*/ 	.word	0x00000068
        /*0858*/ 	.short	0x010a
        /*085a*/ 	.byte	0xff
	.zero		1


	//   ....[118]....
        /*085c*/ 	.word	0x000096f0
        /*0860*/ 	.word	0x00000000
        /*0864*/ 	.word	0x00000050
        /*0868*/ 	.short	0x010a
        /*086a*/ 	.byte	0xff
	.zero		1


	//   ....[119]....
        /*086c*/ 	.word	0x00009750
        /*0870*/ 	.word	0x00000000
        /*0874*/ 	.word	0x00000058
        /*0878*/ 	.short	0x010a
        /*087a*/ 	.byte	0xff
	.zero		1


	//   ....[120]....
        /*087c*/ 	.word	0x000097b0
        /*0880*/ 	.word	0x00000000
        /*0884*/ 	.word	0x00000050
        /*0888*/ 	.short	0x010a
        /*088a*/ 	.byte	0xff
	.zero		1


	//   ....[121]....
        /*088c*/ 	.word	0x00009800
        /*0890*/ 	.word	0x00000003
        /*0894*/ 	.word	0x00000070
        /*0898*/ 	.short	0x010a
        /*089a*/ 	.byte	0xff
	.zero		1


	//   ....[122]....
        /*089c*/ 	.word	0x00009850
        /*08a0*/ 	.word	0x00000003
        /*08a4*/ 	.word	0x00000040
        /*08a8*/ 	.short	0x010a
        /*08aa*/ 	.byte	0xff
	.zero		1


	//   ....[123]....
        /*08ac*/ 	.word	0x000098a0
        /*08b0*/ 	.word	0x000000a1
        /*08b4*/ 	.word	0x00000090
        /*08b8*/ 	.short	0x010a
        /*08ba*/ 	.byte	0xff
	.zero		1


	//   ....[124]....
        /*08bc*/ 	.word	0x000098f0
        /*08c0*/ 	.word	0x000000c5
        /*08c4*/ 	.word	0x00000040
        /*08c8*/ 	.short	0x010a
        /*08ca*/ 	.byte	0xff
	.zero		1


	//----- nvinfo : EIATTR_NUM_MBARRIERS
	.align		4
.L_47:
        /*08cc*/ 	.byte	0x03, 0x38
        /*08ce*/ 	.short	0x001f


	//----- nvinfo : EIATTR_EXIT_INSTR_OFFSETS
	.align		4
        /*08d0*/ 	.byte	0x04, 0x1c
        /*08d2*/ 	.short	(.L_49 - .L_48)


	//   ....[0]....
.L_48:
        /*08d4*/ 	.word	0x00002a70


	//   ....[1]....
        /*08d8*/ 	.word	0x00002f60


	//   ....[2]....
        /*08dc*/ 	.word	0x00002fc0


	//   ....[3]....
        /*08e0*/ 	.word	0x00004340


	//   ....[4]....
        /*08e4*/ 	.word	0x00005140


	//   ....[5]....
        /*08e8*/ 	.word	0x00005180


	//   ....[6]....
        /*08ec*/ 	.word	0x00008e60


	//----- nvinfo : EIATTR_MAX_THREADS
	.align		4
.L_49:
        /*08f0*/ 	.byte	0x04, 0x05
        /*08f2*/ 	.short	(.L_51 - .L_50)
.L_50:
        /*08f4*/ 	.word	0x00000100
        /*08f8*/ 	.word	0x00000001
        /*08fc*/ 	.word	0x00000001


	//----- nvinfo : EIATTR_CRS_STACK_SIZE
	.align		4
.L_51:
        /*0900*/ 	.byte	0x04, 0x1e
        /*0902*/ 	.short	(.L_53 - .L_52)
.L_52:
        /*0904*/ 	.word	0x00000000


	//----- nvinfo : EIATTR_CBANK_PARAM_SIZE
	.align		4
.L_53:
        /*0908*/ 	.byte	0x03, 0x19
        /*090a*/ 	.short	0x0800


	//----- nvinfo : EIATTR_PARAM_CBANK
	.align		4
        /*090c*/ 	.byte	0x04, 0x0a
        /*090e*/ 	.short	(.L_55 - .L_54)
	.align		4
.L_54:
        /*0910*/ 	.word	index@(.nv.constant0._ZN7cutlass13device_kernelINS_4gemm6kernel13GemmUniversalIN4cute5tupleIJiiiiEEENS1_10collective13CollectiveMmaINS1_35MainloopSm100TmaUmmaWarpSpecializedILi4ELi2ELi4ENS5_IJNS4_1CILi2EEESB_NSA_ILi1EEEEEEEENS5_IJNSA_ILi256EEENSA_ILi128EEESG_EEENS_12float_e4m3_tENS5_IJlSC_lEEESI_SJ_NS4_8TiledMMAINS4_8MMA_AtomIJNS4_10MMA_TraitsINS4_25SM100_MMA_F8F6F4_2x1SM_SSEJSI_SI_fSF_SG_NS4_17integral_constantINS4_4UMMA5MajorELSQ_0EEESR_NSO_INSP_7ScaleInELSS_0EEEST_EEEEEENS4_6LayoutINS5_IJSC_SC_SC_EEENS5_IJNSA_ILi0EEESY_SY_EEEEENS5_IJNS4_10UnderscoreES11_S11_EEEEENS4_28SM100_TMA_2SM_LOAD_MULTICASTENS4_14ComposedLayoutINS4_7SwizzleILi3ELi4ELi3EEENS4_18smem_ptr_flag_bitsILi8EEENSW_INS5_IJNSA_ILi8EEESG_EEENS5_IJSG_SC_EEEEEEEvNS4_8identityENS4_18SM100_TMA_2SM_LOADES1E_vS1F_EENS_8epilogue10collective18CollectiveEpilogueINS1I_23Sm100TmaWarpSpecializedILi2ELi2ELi64ELb0ELb0EEEJNS5_IJSG_SG_SG_EEENS5_IJNSW_ISG_SC_EENSW_INSA_ILi64EEESC_EEEEESI_SJ_SI_SJ_NS1I_6fusion15FusionCallbacksIS1M_NS1S_17LinearCombinationISI_fSI_fLNS_15FloatRoundStyleE2EEES1N_S1R_JEEENS4_5SM1004TMEM4LOAD26SM100_TMEM_LOAD_32dp32b64xENS4_13SM90_TMA_LOADENS15_INS16_ILi2ELi4ELi3EEES19_NSW_INS5_IJS1A_S1P_EEENS5_IJS1P_SC_EEEEEEENS4_39AutoVectorizingCopyWithAssumedAlignmentILi128EEENS4_14SM90_TMA_STOREES27_S29_S29_EEEvvEEEEvNT_6ParamsE)
        /*0914*/ 	.short	0x0380
        /*0916*/ 	.short	0x0800


	//----- nvinfo : EIATTR_SW_WAR
	.align		4
.L_55:
        /*0918*/ 	.byte	0x04, 0x36
        /*091a*/ 	.short	(.L_57 - .L_56)
.L_56:
        /*091c*/ 	.word	0x00000008
.L_57:


//--------------------- .nv.callgraph             --------------------------
	.section	.nv.callgraph,"",@"SHT_CUDA_CALLGRAPH"
	.align	4
	.sectionentsize	8
	.align		4
        /*0000*/ 	.word	0x00000000
	.align		4
        /*0004*/ 	.word	0xffffffff
	.align		4
        /*0008*/ 	.word	index@(_ZN7cutlass13device_kernelINS_4gemm6kernel13GemmUniversalIN4cute5tupleIJiiiiEEENS1_10collective13CollectiveMmaINS1_35MainloopSm100TmaUmmaWarpSpecializedILi4ELi2ELi4ENS5_IJNS4_1CILi2EEESB_NSA_ILi1EEEEEEEENS5_IJNSA_ILi256EEENSA_ILi128EEESG_EEENS_12float_e4m3_tENS5_IJlSC_lEEESI_SJ_NS4_8TiledMMAINS4_8MMA_AtomIJNS4_10MMA_TraitsINS4_25SM100_MMA_F8F6F4_2x1SM_SSEJSI_SI_fSF_SG_NS4_17integral_constantINS4_4UMMA5MajorELSQ_0EEESR_NSO_INSP_7ScaleInELSS_0EEEST_EEEEEENS4_6LayoutINS5_IJSC_SC_SC_EEENS5_IJNSA_ILi0EEESY_SY_EEEEENS5_IJNS4_10UnderscoreES11_S11_EEEEENS4_28SM100_TMA_2SM_LOAD_MULTICASTENS4_14ComposedLayoutINS4_7SwizzleILi3ELi4ELi3EEENS4_18smem_ptr_flag_bitsILi8EEENSW_INS5_IJNSA_ILi8EEESG_EEENS5_IJSG_SC_EEEEEEEvNS4_8identityENS4_18SM100_TMA_2SM_LOADES1E_vS1F_EENS_8epilogue10collective18CollectiveEpilogueINS1I_23Sm100TmaWarpSpecializedILi2ELi2ELi64ELb0ELb0EEEJNS5_IJSG_SG_SG_EEENS5_IJNSW_ISG_SC_EENSW_INSA_ILi64EEESC_EEEEESI_SJ_SI_SJ_NS1I_6fusion15FusionCallbacksIS1M_NS1S_17LinearCombinationISI_fSI_fLNS_15FloatRoundStyleE2EEES1N_S1R_JEEENS4_5SM1004TMEM4LOAD26SM100_TMEM_LOAD_32dp32b64xENS4_13SM90_TMA_LOADENS15_INS16_ILi2ELi4ELi3EEES19_NSW_INS5_IJS1A_S1P_EEENS5_IJS1P_SC_EEEEEEENS4_39AutoVectorizingCopyWithAssumedAlignmentILi128EEENS4_14SM90_TMA_STOREES27_S29_S29_EEEvvEEEEvNT_6ParamsE)
	.align		4
        /*000c*/ 	.word	index@(__assertfail)
	.align		4
        /*0010*/ 	.word	0x00000000
	.align		4
        /*0014*/ 	.word	0xfffffffe
	.align		4
        /*0018*/ 	.word	0x00000000
	.align		4
        /*001c*/ 	.word	0xfffffffd
	.align		4
        /*0020*/ 	.word	0x00000000
	.align		4
        /*0024*/ 	.word	0xfffffffc


//--------------------- .nv.constant4             --------------------------
	.section	.nv.constant4,"a",@progbits
	.align	8
	.align		8
.nv.constant4:
        /*0000*/ 	.dword	__assertfail
	.align		8
        /*0008*/ 	.dword	__unnamed_1
	.align		8
        /*0010*/ 	.dword	__unnamed_2
	.align		8
        /*0018*/ 	.dword	_ZN39_INTERNAL_bc8a8d29_4_k_cu_8028046c_87174cuda3std3__45__cpo5beginE
	.align		8
        /*0020*/ 	.dword	_ZN39_INTERNAL_bc8a8d29_4_k_cu_8028046c_87174cuda3std3__45__cpo3endE
	.align		8
        /*0028*/ 	.dword	_ZN39_INTERNAL_bc8a8d29_4_k_cu_8028046c_87174cuda3std3__45__cpo6cbeginE
	.align		8
        /*0030*/ 	.dword	_ZN39_INTERNAL_bc8a8d29_4_k_cu_8028046c_87174cuda3std3__45__cpo4cendE
	.align		8
        /*0038*/ 	.dword	_ZN39_INTERNAL_bc8a8d29_4_k_cu_8028046c_87174cuda3std3__441_GLOBAL__N__bc8a8d29_4_k_cu_8028046c_87176ignoreE
	.align		8
        /*0040*/ 	.dword	_ZN39_INTERNAL_bc8a8d29_4_k_cu_8028046c_87174cuda3std3__419piecewise_constructE
	.align		8
        /*0048*/ 	.dword	_ZN39_INTERNAL_bc8a8d29_4_k_cu_8028046c_87174cuda3std3__48in_placeE
	.align		8
        /*0050*/ 	.dword	_ZN39_INTERNAL_bc8a8d29_4_k_cu_8028046c_87174cuda3std6ranges3__45__cpo4swapE
	.align		8
        /*0058*/ 	.dword	_ZN39_INTERNAL_bc8a8d29_4_k_cu_8028046c_87174cuda3std6ranges3__45__cpo9iter_moveE
	.align		8
        /*0060*/ 	.dword	_ZN39_INTERNAL_bc8a8d29_4_k_cu_8028046c_87174cute7productE
	.align		8
        /*0068*/ 	.dword	_ZN39_INTERNAL_bc8a8d29_4_k_cu_8028046c_87174cute1_E
	.align		8
        /*0070*/ 	.dword	$str$25
	.align		8
        /*0078*/ 	.dword	$str$26
	.align		8
        /*0080*/ 	.dword	$str$27
	.align		8
        /*0088*/ 	.dword	$str$28


//--------------------- .text._ZN7cutlass13device_kernelINS_4gemm6kernel13GemmUniversalIN4cute5tupleIJiiiiEEENS1_10collective13CollectiveMmaINS1_35MainloopSm100TmaUmmaWarpSpecializedILi4ELi2ELi4ENS5_IJNS4_1CILi2EEESB_NSA_ILi1EEEEEEEENS5_IJNSA_ILi256EEENSA_ILi128EEESG_EEENS_12float_e4m3_tENS5_IJlSC_lEEESI_SJ_NS4_8TiledMMAINS4_8MMA_AtomIJNS4_10MMA_TraitsINS4_25SM100_MMA_F8F6F4_2x1SM_SSEJSI_SI_fSF_SG_NS4_17integral_constantINS4_4UMMA5MajorELSQ_0EEESR_NSO_INSP_7ScaleInELSS_0EEEST_EEEEEENS4_6LayoutINS5_IJSC_SC_SC_EEENS5_IJNSA_ILi0EEESY_SY_EEEEENS5_IJNS4_10UnderscoreES11_S11_EEEEENS4_28SM100_TMA_2SM_LOAD_MULTICASTENS4_14ComposedLayoutINS4_7SwizzleILi3ELi4ELi3EEENS4_18smem_ptr_flag_bitsILi8EEENSW_INS5_IJNSA_ILi8EEESG_EEENS5_IJSG_SC_EEEEEEEvNS4_8identityENS4_18SM100_TMA_2SM_LOADES1E_vS1F_EENS_8epilogue10collective18CollectiveEpilogueINS1I_23Sm100TmaWarpSpecializedILi2ELi2ELi64ELb0ELb0EEEJNS5_IJSG_SG_SG_EEENS5_IJNSW_ISG_SC_EENSW_INSA_ILi64EEESC_EEEEESI_SJ_SI_SJ_NS1I_6fusion15FusionCallbacksIS1M_NS1S_17LinearCombinationISI_fSI_fLNS_15FloatRoundStyleE2EEES1N_S1R_JEEENS4_5SM1004TMEM4LOAD26SM100_TMEM_LOAD_32dp32b64xENS4_13SM90_TMA_LOADENS15_INS16_ILi2ELi4ELi3EEES19_NSW_INS5_IJS1A_S1P_EEENS5_IJS1P_SC_EEEEEEENS4_39AutoVectorizingCopyWithAssumedAlignmentILi128EEENS4_14SM90_TMA_STOREES27_S29_S29_EEEvvEEEEvNT_6ParamsE --------------------------
	.section	.text._ZN7cutlass13device_kernelINS_4gemm6kernel13GemmUniversalIN4cute5tupleIJiiiiEEENS1_10collective13CollectiveMmaINS1_35MainloopSm100TmaUmmaWarpSpecializedILi4ELi2ELi4ENS5_IJNS4_1CILi2EEESB_NSA_ILi1EEEEEEEENS5_IJNSA_ILi256EEENSA_ILi128EEESG_EEENS_12float_e4m3_tENS5_IJlSC_lEEESI_SJ_NS4_8TiledMMAINS4_8MMA_AtomIJNS4_10MMA_TraitsINS4_25SM100_MMA_F8F6F4_2x1SM_SSEJSI_SI_fSF_SG_NS4_17integral_constantINS4_4UMMA5MajorELSQ_0EEESR_NSO_INSP_7ScaleInELSS_0EEEST_EEEEEENS4_6LayoutINS5_IJSC_SC_SC_EEENS5_IJNSA_ILi0EEESY_SY_EEEEENS5_IJNS4_10UnderscoreES11_S11_EEEEENS4_28SM100_TMA_2SM_LOAD_MULTICASTENS4_14ComposedLayoutINS4_7SwizzleILi3ELi4ELi3EEENS4_18smem_ptr_flag_bitsILi8EEENSW_INS5_IJNSA_ILi8EEESG_EEENS5_IJSG_SC_EEEEEEEvNS4_8identityENS4_18SM100_TMA_2SM_LOADES1E_vS1F_EENS_8epilogue10collective18CollectiveEpilogueINS1I_23Sm100TmaWarpSpecializedILi2ELi2ELi64ELb0ELb0EEEJNS5_IJSG_SG_SG_EEENS5_IJNSW_ISG_SC_EENSW_INSA_ILi64EEESC_EEEEESI_SJ_SI_SJ_NS1I_6fusion15FusionCallbacksIS1M_NS1S_17LinearCombinationISI_fSI_fLNS_15FloatRoundStyleE2EEES1N_S1R_JEEENS4_5SM1004TMEM4LOAD26SM100_TMEM_LOAD_32dp32b64xENS4_13SM90_TMA_LOADENS15_INS16_ILi2ELi4ELi3EEES19_NSW_INS5_IJS1A_S1P_EEENS5_IJS1P_SC_EEEEEEENS4_39AutoVectorizingCopyWithAssumedAlignmentILi128EEENS4_14SM90_TMA_STOREES27_S29_S29_EEEvvEEEEvNT_6ParamsE,"ax",@progbits
	.align	128
.text._ZN7cutlass13device_kernelINS_4gemm6kernel13GemmUniversalIN4cute5tupleIJiiiiEEENS1_10collective13CollectiveMmaINS1_35MainloopSm100TmaUmmaWarpSpecializedILi4ELi2ELi4ENS5_IJNS4_1CILi2EEESB_NSA_ILi1EEEEEEEENS5_IJNSA_ILi256EEENSA_ILi128EEESG_EEENS_12float_e4m3_tENS5_IJlSC_lEEESI_SJ_NS4_8TiledMMAINS4_8MMA_AtomIJNS4_10MMA_TraitsINS4_25SM100_MMA_F8F6F4_2x1SM_SSEJSI_SI_fSF_SG_NS4_17integral_constantINS4_4UMMA5MajorELSQ_0EEESR_NSO_INSP_7ScaleInELSS_0EEEST_EEEEEENS4_6LayoutINS5_IJSC_SC_SC_EEENS5_IJNSA_ILi0EEESY_SY_EEEEENS5_IJNS4_10UnderscoreES11_S11_EEEEENS4_28SM100_TMA_2SM_LOAD_MULTICASTENS4_14ComposedLayoutINS4_7SwizzleILi3ELi4ELi3EEENS4_18smem_ptr_flag_bitsILi8EEENSW_INS5_IJNSA_ILi8EEESG_EEENS5_IJSG_SC_EEEEEEEvNS4_8identityENS4_18SM100_TMA_2SM_LOADES1E_vS1F_EENS_8epilogue10collective18CollectiveEpilogueINS1I_23Sm100TmaWarpSpecializedILi2ELi2ELi64ELb0ELb0EEEJNS5_IJSG_SG_SG_EEENS5_IJNSW_ISG_SC_EENSW_INSA_ILi64EEESC_EEEEESI_SJ_SI_SJ_NS1I_6fusion15FusionCallbacksIS1M_NS1S_17LinearCombinationISI_fSI_fLNS_15FloatRoundStyleE2EEES1N_S1R_JEEENS4_5SM1004TMEM4LOAD26SM100_TMEM_LOAD_32dp32b64xENS4_13SM90_TMA_LOADENS15_INS16_ILi2ELi4ELi3EEES19_NSW_INS5_IJS1A_S1P_EEENS5_IJS1P_SC_EEEEEEENS4_39AutoVectorizingCopyWithAssumedAlignmentILi128EEENS4_14SM90_TMA_STOREES27_S29_S29_EEEvvEEEEvNT_6ParamsE:
        .type           _ZN7cutlass13device_kernelINS_4gemm6kernel13GemmUniversalIN4cute5tupleIJiiiiEEENS1_10collective13CollectiveMmaINS1_35MainloopSm100TmaUmmaWarpSpecializedILi4ELi2ELi4ENS5_IJNS4_1CILi2EEESB_NSA_ILi1EEEEEEEENS5_IJNSA_ILi256EEENSA_ILi128EEESG_EEENS_12float_e4m3_tENS5_IJlSC_lEEESI_SJ_NS4_8TiledMMAINS4_8MMA_AtomIJNS4_10MMA_TraitsINS4_25SM100_MMA_F8F6F4_2x1SM_SSEJSI_SI_fSF_SG_NS4_17integral_constantINS4_4UMMA5MajorELSQ_0EEESR_NSO_INSP_7ScaleInELSS_0EEEST_EEEEEENS4_6LayoutINS5_IJSC_SC_SC_EEENS5_IJNSA_ILi0EEESY_SY_EEEEENS5_IJNS4_10UnderscoreES11_S11_EEEEENS4_28SM100_TMA_2SM_LOAD_MULTICASTENS4_14ComposedLayoutINS4_7SwizzleILi3ELi4ELi3EEENS4_18smem_ptr_flag_bitsILi8EEENSW_INS5_IJNSA_ILi8EEESG_EEENS5_IJSG_SC_EEEEEEEvNS4_8identityENS4_18SM100_TMA_2SM_LOADES1E_vS1F_EENS_8epilogue10collective18CollectiveEpilogueINS1I_23Sm100TmaWarpSpecializedILi2ELi2ELi64ELb0ELb0EEEJNS5_IJSG_SG_SG_EEENS5_IJNSW_ISG_SC_EENSW_INSA_ILi64EEESC_EEEEESI_SJ_SI_SJ_NS1I_6fusion15FusionCallbacksIS1M_NS1S_17LinearCombinationISI_fSI_fLNS_15FloatRoundStyleE2EEES1N_S1R_JEEENS4_5SM1004TMEM4LOAD26SM100_TMEM_LOAD_32dp32b64xENS4_13SM90_TMA_LOADENS15_INS16_ILi2ELi4ELi3EEES19_NSW_INS5_IJS1A_S1P_EEENS5_IJS1P_SC_EEEEEEENS4_39AutoVectorizingCopyWithAssumedAlignmentILi128EEENS4_14SM90_TMA_STOREES27_S29_S29_EEEvvEEEEvNT_6ParamsE,@function
        .size           _ZN7cutlass13device_kernelINS_4gemm6kernel13GemmUniversalIN4cute5tupleIJiiiiEEENS1_10collective13CollectiveMmaINS1_35MainloopSm100TmaUmmaWarpSpecializedILi4ELi2ELi4ENS5_IJNS4_1CILi2EEESB_NSA_ILi1EEEEEEEENS5_IJNSA_ILi256EEENSA_ILi128EEESG_EEENS_12float_e4m3_tENS5_IJlSC_lEEESI_SJ_NS4_8TiledMMAINS4_8MMA_AtomIJNS4_10MMA_TraitsINS4_25SM100_MMA_F8F6F4_2x1SM_SSEJSI_SI_fSF_SG_NS4_17integral_constantINS4_4UMMA5MajorELSQ_0EEESR_NSO_INSP_7ScaleInELSS_0EEEST_EEEEEENS4_6LayoutINS5_IJSC_SC_SC_EEENS5_IJNSA_ILi0EEESY_SY_EEEEENS5_IJNS4_10UnderscoreES11_S11_EEEEENS4_28SM100_TMA_2SM_LOAD_MULTICASTENS4_14ComposedLayoutINS4_7SwizzleILi3ELi4ELi3EEENS4_18smem_ptr_flag_bitsILi8EEENSW_INS5_IJNSA_ILi8EEESG_EEENS5_IJSG_SC_EEEEEEEvNS4_8identityENS4_18SM100_TMA_2SM_LOADES1E_vS1F_EENS_8epilogue10collective18CollectiveEpilogueINS1I_23Sm100TmaWarpSpecializedILi2ELi2ELi64ELb0ELb0EEEJNS5_IJSG_SG_SG_EEENS5_IJNSW_ISG_SC_EENSW_INSA_ILi64EEESC_EEEEESI_SJ_SI_SJ_NS1I_6fusion15FusionCallbacksIS1M_NS1S_17LinearCombinationISI_fSI_fLNS_15FloatRoundStyleE2EEES1N_S1R_JEEENS4_5SM1004TMEM4LOAD26SM100_TMEM_LOAD_32dp32b64xENS4_13SM90_TMA_LOADENS15_INS16_ILi2ELi4ELi3EEES19_NSW_INS5_IJS1A_S1P_EEENS5_IJS1P_SC_EEEEEEENS4_39AutoVectorizingCopyWithAssumedAlignmentILi128EEENS4_14SM90_TMA_STOREES27_S29_S29_EEEvvEEEEvNT_6ParamsE,(.L_x_164 - _ZN7cutlass13device_kernelINS_4gemm6kernel13GemmUniversalIN4cute5tupleIJiiiiEEENS1_10collective13CollectiveMmaINS1_35MainloopSm100TmaUmmaWarpSpecializedILi4ELi2ELi4ENS5_IJNS4_1CILi2EEESB_NSA_ILi1EEEEEEEENS5_IJNSA_ILi256EEENSA_ILi128EEESG_EEENS_12float_e4m3_tENS5_IJlSC_lEEESI_SJ_NS4_8TiledMMAINS4_8MMA_AtomIJNS4_10MMA_TraitsINS4_25SM100_MMA_F8F6F4_2x1SM_SSEJSI_SI_fSF_SG_NS4_17integral_constantINS4_4UMMA5MajorELSQ_0EEESR_NSO_INSP_7ScaleInELSS_0EEEST_EEEEEENS4_6LayoutINS5_IJSC_SC_SC_EEENS5_IJNSA_ILi0EEESY_SY_EEEEENS5_IJNS4_10UnderscoreES11_S11_EEEEENS4_28SM100_TMA_2SM_LOAD_MULTICASTENS4_14ComposedLayoutINS4_7SwizzleILi3ELi4ELi3EEENS4_18smem_ptr_flag_bitsILi8EEENSW_INS5_IJNSA_ILi8EEESG_EEENS5_IJSG_SC_EEEEEEEvNS4_8identityENS4_18SM100_TMA_2SM_LOADES1E_vS1F_EENS_8epilogue10collective18CollectiveEpilogueINS1I_23Sm100TmaWarpSpecializedILi2ELi2ELi64ELb0ELb0EEEJNS5_IJSG_SG_SG_EEENS5_IJNSW_ISG_SC_EENSW_INSA_ILi64EEESC_EEEEESI_SJ_SI_SJ_NS1I_6fusion15FusionCallbacksIS1M_NS1S_17LinearCombinationISI_fSI_fLNS_15FloatRoundStyleE2EEES1N_S1R_JEEENS4_5SM1004TMEM4LOAD26SM100_TMEM_LOAD_32dp32b64xENS4_13SM90_TMA_LOADENS15_INS16_ILi2ELi4ELi3EEES19_NSW_INS5_IJS1A_S1P_EEENS5_IJS1P_SC_EEEEEEENS4_39AutoVectorizingCopyWithAssumedAlignmentILi128EEENS4_14SM90_TMA_STOREES27_S29_S29_EEEvvEEEEvNT_6ParamsE)
        .other          _ZN7cutlass13device_kernelINS_4gemm6kernel13GemmUniversalIN4cute5tupleIJiiiiEEENS1_10collective13CollectiveMmaINS1_35MainloopSm100TmaUmmaWarpSpecializedILi4ELi2ELi4ENS5_IJNS4_1CILi2EEESB_NSA_ILi1EEEEEEEENS5_IJNSA_ILi256EEENSA_ILi128EEESG_EEENS_12float_e4m3_tENS5_IJlSC_lEEESI_SJ_NS4_8TiledMMAINS4_8MMA_AtomIJNS4_10MMA_TraitsINS4_25SM100_MMA_F8F6F4_2x1SM_SSEJSI_SI_fSF_SG_NS4_17integral_constantINS4_4UMMA5MajorELSQ_0EEESR_NSO_INSP_7ScaleInELSS_0EEEST_EEEEEENS4_6LayoutINS5_IJSC_SC_SC_EEENS5_IJNSA_ILi0EEESY_SY_EEEEENS5_IJNS4_10UnderscoreES11_S11_EEEEENS4_28SM100_TMA_2SM_LOAD_MULTICASTENS4_14ComposedLayoutINS4_7SwizzleILi3ELi4ELi3EEENS4_18smem_ptr_flag_bitsILi8EEENSW_INS5_IJNSA_ILi8EEESG_EEENS5_IJSG_SC_EEEEEEEvNS4_8identityENS4_18SM100_TMA_2SM_LOADES1E_vS1F_EENS_8epilogue10collective18CollectiveEpilogueINS1I_23Sm100TmaWarpSpecializedILi2ELi2ELi64ELb0ELb0EEEJNS5_IJSG_SG_SG_EEENS5_IJNSW_ISG_SC_EENSW_INSA_ILi64EEESC_EEEEESI_SJ_SI_SJ_NS1I_6fusion15FusionCallbacksIS1M_NS1S_17LinearCombinationISI_fSI_fLNS_15FloatRoundStyleE2EEES1N_S1R_JEEENS4_5SM1004TMEM4LOAD26SM100_TMEM_LOAD_32dp32b64xENS4_13SM90_TMA_LOADENS15_INS16_ILi2ELi4ELi3EEES19_NSW_INS5_IJS1A_S1P_EEENS5_IJS1P_SC_EEEEEEENS4_39AutoVectorizingCopyWithAssumedAlignmentILi128EEENS4_14SM90_TMA_STOREES27_S29_S29_EEEvvEEEEvNT_6ParamsE,@"STO_CUDA_ENTRY STV_DEFAULT"
_ZN7cutlass13device_kernelINS_4gemm6kernel13GemmUniversalIN4cute5tupleIJiiiiEEENS1_10collective13CollectiveMmaINS1_35MainloopSm100TmaUmmaWarpSpecializedILi4ELi2ELi4ENS5_IJNS4_1CILi2EEESB_NSA_ILi1EEEEEEEENS5_IJNSA_ILi256EEENSA_ILi128EEESG_EEENS_12float_e4m3_tENS5_IJlSC_lEEESI_SJ_NS4_8TiledMMAINS4_8MMA_AtomIJNS4_10MMA_TraitsINS4_25SM100_MMA_F8F6F4_2x1SM_SSEJSI_SI_fSF_SG_NS4_17integral_constantINS4_4UMMA5MajorELSQ_0EEESR_NSO_INSP_7ScaleInELSS_0EEEST_EEEEEENS4_6LayoutINS5_IJSC_SC_SC_EEENS5_IJNSA_ILi0EEESY_SY_EEEEENS5_IJNS4_10UnderscoreES11_S11_EEEEENS4_28SM100_TMA_2SM_LOAD_MULTICASTENS4_14ComposedLayoutINS4_7SwizzleILi3ELi4ELi3EEENS4_18smem_ptr_flag_bitsILi8EEENSW_INS5_IJNSA_ILi8EEESG_EEENS5_IJSG_SC_EEEEEEEvNS4_8identityENS4_18SM100_TMA_2SM_LOADES1E_vS1F_EENS_8epilogue10collective18CollectiveEpilogueINS1I_23Sm100TmaWarpSpecializedILi2ELi2ELi64ELb0ELb0EEEJNS5_IJSG_SG_SG_EEENS5_IJNSW_ISG_SC_EENSW_INSA_ILi64EEESC_EEEEESI_SJ_SI_SJ_NS1I_6fusion15FusionCallbacksIS1M_NS1S_17LinearCombinationISI_fSI_fLNS_15FloatRoundStyleE2EEES1N_S1R_JEEENS4_5SM1004TMEM4LOAD26SM100_TMEM_LOAD_32dp32b64xENS4_13SM90_TMA_LOADENS15_INS16_ILi2ELi4ELi3EEES19_NSW_INS5_IJS1A_S1P_EEENS5_IJS1P_SC_EEEEEEENS4_39AutoVectorizingCopyWithAssumedAlignmentILi128EEENS4_14SM90_TMA_STOREES27_S29_S29_EEEvvEEEEvNT_6ParamsE:
[----:B------:R-:W1:Y:S01]  /*0000*/  LDC R1, c[0x0][0x37c] ;  /* 0x0000df00ff017b82 */ /* 0x000e620000000800 */
[----:B------:R-:W2:Y:S01]  /*0010*/  S2R R170, SR_TID.X ;  /* 0x0000000000aa7919 */ /* 0x000ea20000002100 */
[----:B------:R-:W3:Y:S06]  /*0020*/  LDCU.64 UR8, c[0x0][0x890] ;  /* 0x00011200ff0877ac */ /* 0x000eec0008000a00 */
[----:B------:R-:W4:Y:S01]  /*0030*/  S2UR UR48, SR_CgaCtaId ;  /* 0x00000000003079c3 */ /* 0x000f220000008800 */
[----:B------:R-:W-:Y:S02]  /*0040*/  PRMT R158, RZ, 0x7610, R158 ;  /* 0x00007610ff9e7816 */ /* 0x000fe4000000009e */
[----:B------:R-:W-:Y:S01]  /*0050*/  ELECT P1, URZ, PT ;  /* 0x0000000000ff782f */ /* 0x000fe20003820000 */
[----:B---3--:R-:W-:-:S04]  /*0060*/  UISETP.NE.U32.AND UP0, UPT, UR8, URZ, UPT ;  /* 0x000000ff0800728c */ /* 0x008fc8000bf05070 */
[----:B------:R-:W-:Y:S02]  /*0070*/  UISETP.NE.AND.EX UP0, UPT, UR9, URZ, UPT, UP0 ;  /* 0x000000ff0900728c */ /* 0x000fe4000bf05300 */
[----:B----4-:R-:W-:Y:S02]  /*0080*/  ULOP3.LUT UR46, UR48, 0x1, URZ, 0xc0, !UPT ;  /* 0x00000001302e7892 */ /* 0x010fe4000f8ec0ff */
[----:B------:R-:W-:Y:S01]  /*0090*/  ULOP3.LUT UR45, UR48, 0x1, URZ, 0x3c, !UPT ;  /* 0x00000001302d7892 */ /* 0x000fe2000f8e3cff */
[----:B--2---:R-:W-:-:S05]  /*00a0*/  SHF.R.U32.HI R159, RZ, 0x5, R170 ;  /* 0x00000005ff9f7819 */ /* 0x004fca00000116aa */
[----:B------:R-:W2:Y:S02]  /*00b0*/  SHFL.IDX PT, R0, R159, RZ, 0x1f ;  /* 0x00001fff9f007589 */ /* 0x000ea400000e0000 */
[----:B--2---:R-:W-:Y:S01]  /*00c0*/  R2UR UR13, R0 ;  /* 0x00000000000d72ca */ /* 0x004fe200000e0000 */
[----:B-1----:R-:W-:-:S14]  /*00d0*/  BRA.U UP0, `(.L_x_0) ;  /* 0x0000000100307547 */ /* 0x002fdc000b800000 */
[----:B------:R-:W1:Y:S02]  /*00e0*/  LDCU.64 UR4, c[0x0][0x888] ;  /* 0x00011100ff0477ac */ /* 0x000e640008000a00 */
[----:B-1----:R-:W-:-:S04]  /*00f0*/  UISETP.NE.U32.AND UP0, UPT, UR4, URZ, UPT ;  /* 0x000000ff0400728c */ /* 0x002fc8000bf05070 */
[----:B------:R-:W-:-:S09]  /*0100*/  UISETP.NE.AND.EX UP0, UPT, UR5, URZ, UPT, UP0 ;  /* 0x000000ff0500728c */ /* 0x000fd2000bf05300 */
[----:B------:R-:W-:Y:S05]  /*0110*/  BRA.U !UP0, `(.L_x_1) ;  /* 0x0000000108147547 */ /* 0x000fea000b800000 */
[----:B------:R-:W1:Y:S01]  /*0120*/  LDC.64 R2, c[0x0][0x888] ;  /* 0x00022200ff027b82 */ /* 0x000e620000000a00 */
[----:B------:R-:W1:Y:S02]  /*0130*/  LDCU.64 UR4, c[0x0][0x358] ;  /* 0x00006b00ff0477ac */ /* 0x000e640008000a00 */
[----:B-1----:R1:W5:Y:S01]  /*0140*/  LDG.E R73, desc[UR4][R2.64] ;  /* 0x0000000402497981 */ /* 0x002362000c1e1900 */
[----:B------:R-:W-:Y:S01]  /*0150*/  HFMA2 R158, -RZ, RZ, 0, 5.9604644775390625e-08 ;  /* 0x00000001ff9e7431 */ /* 0x000fe200000001ff */
[----:B------:R-:W-:Y:S05]  /*0160*/  BRA `(.L_x_0) ;  /* 0x00000000000c7947 */ /* 0x000fea0003800000 */
.L_x_1:
[----:B------:R-:W1:Y:S01]  /*0170*/  LDCU UR4, c[0x0][0x880] ;  /* 0x00011000ff0477ac */ /* 0x000e620008000800 */
[----:B------:R-:W-:Y:S01]  /*0180*/  HFMA2 R158, -RZ, RZ, 0, 5.9604644775390625e-08 ;  /* 0x00000001ff9e7431 */ /* 0x000fe200000001ff */
[----:B-1----:R-:W-:-:S07]  /*0190*/  MOV R73, UR4 ;  /* 0x0000000400497c02 */ /* 0x002fce0008000f00 */
.L_x_0:
[----:B------:R-:W2:Y:S02]  /*01a0*/  LDCU.64 UR4, c[0x0][0x8b0] ;  /* 0x00011600ff0477ac */ /* 0x000ea40008000a00 */
[----:B--2---:R-:W-:-:S04]  /*01b0*/  UISETP.NE.U32.AND UP0, UPT, UR4, URZ, UPT ;  /* 0x000000ff0400728c */ /* 0x004fc8000bf05070 */
[----:B------:R-:W-:-:S09]  /*01c0*/  UISETP.NE.AND.EX UP0, UPT, UR5, URZ, UPT, UP0 ;  /* 0x000000ff0500728c */ /* 0x000fd2000bf05300 */
[----:B------:R-:W-:Y:S05]  /*01d0*/  BRA.U UP0, `(.L_x_2) ;  /* 0x0000000100287547 */ /* 0x000fea000b800000 */
[----:B------:R-:W2:Y:S02]  /*01e0*/  LDCU.64 UR4, c[0x0][0x8a8] ;  /* 0x00011500ff0477ac */ /* 0x000ea40008000a00 */
[----:B--2---:R-:W-:-:S04]  /*01f0*/  UISETP.NE.U32.AND UP0, UPT, UR4, URZ, UPT ;  /* 0x000000ff0400728c */ /* 0x004fc8000bf05070 */
[----:B------:R-:W-:-:S09]  /*0200*/  UISETP.NE.AND.EX UP0, UPT, UR5, URZ, UPT, UP0 ;  /* 0x000000ff0500728c */ /* 0x000fd2000bf05300 */
[----:B------:R-:W-:Y:S05]  /*0210*/  BRA.U !UP0, `(.L_x_3) ;  /* 0x0000000108107547 */ /* 0x000fea000b800000 */
[----:B------:R-:W2:Y:S01]  /*0220*/  LDC.64 R70, c[0x0][0x8a8] ;  /* 0x00022a00ff467b82 */ /* 0x000ea20000000a00 */
[----:B------:R-:W2:Y:S02]  /*0230*/  LDCU.64 UR4, c[0x0][0x358] ;  /* 0x00006b00ff0477ac */ /* 0x000ea40008000a00 */
[----:B--2---:R2:W5:Y:S01]  /*0240*/  LDG.E R70, desc[UR4][R70.64] ;  /* 0x0000000446467981 */ /* 0x004562000c1e1900 */
[----:B------:R-:W-:Y:S05]  /*0250*/  BRA `(.L_x_2) ;  /* 0x0000000000087947 */ /* 0x000fea0003800000 */
.L_x_3:
[----:B------:R-:W2:Y:S02]  /*0260*/  LDCU UR4, c[0x0][0x8a0] ;  /* 0x00011400ff0477ac */ /* 0x000ea40008000800 */
[----:B--2---:R-:W-:Y:S02]  /*0270*/  MOV R70, UR4 ;  /* 0x0000000400467c02 */ /* 0x004fe40008000f00 */
.L_x_2:
[----:B------:R-:W-:Y:S01]  /*0280*/  IMAD.U32 R0, RZ, RZ, UR13 ;  /* 0x0000000dff007e24 */ /* 0x000fe2000f8e00ff */
[----:B------:R-:W-:Y:S04]  /*0290*/  BSSY.RECONVERGENT B0, `(.L_x_4) ;  /* 0x000000c000007945 */ /* 0x000fe80003800200 */
[C---:B------:R-:W-:Y:S02]  /*02a0*/  ISETP.NE.OR P2, PT, R0.reuse, 0x1, !P1 ;  /* 0x000000010000780c */ /* 0x040fe40004f45670 */
[----:B------:R-:W-:-:S11]  /*02b0*/  ISETP.NE.OR P0, PT, R0, 0x3, !P1 ;  /* 0x000000030000780c */ /* 0x000fd60004f05670 */
[----:B------:R-:W-:Y:S05]  /*02c0*/  @P2 BRA `(.L_x_5) ;  /* 0x0000000000202947 */ /* 0x000fea0003800000 */
[----:B------:R-:W3:Y:S02]  /*02d0*/  LDCU.64 UR4, c[0x0][0x348] ;  /* 0x00006900ff0477ac */ /* 0x000ee40008000a00 */
[----:B---3--:R-:W-:Y:S02]  /*02e0*/  UIADD3 UR6, UP1, UPT, UR4, 0x80, URZ ;  /* 0x0000008004067890 */ /* 0x008fe4000ff3e0ff */
[----:B------:R-:W-:Y:S02]  /*02f0*/  UIADD3 UR4, UP0, UPT, UR4, 0x180, URZ ;  /* 0x0000018004047890 */ /* 0x000fe4000ff1e0ff */
[----:B------:R-:W-:Y:S02]  /*0300*/  UIADD3.X UR7, UPT, UPT, URZ, UR5, URZ, UP1, !UPT ;  /* 0x00000005ff077290 */ /* 0x000fe40008ffe4ff */
[----:B------:R-:W-:-:S07]  /*0310*/  UIADD3.X UR5, UPT, UPT, URZ, UR5, URZ, UP0, !UPT ;  /* 0x00000005ff057290 */ /* 0x000fce00087fe4ff */
[----:B------:R3:W-:Y:S02]  /*0320*/  UTMACCTL.PF [UR6] ;  /* 0x00000000060079b9 */ /* 0x0007e40008040000 */
[----:B------:R3:W-:Y:S02]  /*0330*/  UTMACCTL.PF [UR4] ;  /* 0x00000000040079b9 */ /* 0x0007e40008040000 */
[----:B---3--:R-:W-:Y:S01]  /*0340*/  NOP ;  /* 0x0000000000007918 */ /* 0x008fe20000000000 */
.L_x_5:
[----:B------:R-:W-:Y:S05]  /*0350*/  BSYNC.RECONVERGENT B0 ;  /* 0x0000000000007941 */ /* 0x000fea0003800200 */
.L_x_4:
[----:B------:R-:W-:Y:S04]  /*0360*/  BSSY.RECONVERGENT B0, `(.L_x_6) ;  /* 0x000000a000007945 */ /* 0x000fe80003800200 */
        /* <DEDUP_REMOVED lines=9> */
.L_x_7:
[----:B------:R-:W-:Y:S05]  /*0400*/  BSYNC.RECONVERGENT B0 ;  /* 0x0000000000007941 */ /* 0x000fea0003800200 */
.L_x_6:
[----:B------:R-:W3:Y:S01]  /*0410*/  LDCU.64 UR4, c[0x0][0x888] ;  /* 0x00011100ff0477ac */ /* 0x000ee20008000a00 */
[----:B------:R-:W-:Y:S02]  /*0420*/  UISETP.EQ.U32.AND UP1, UPT, UR8, URZ, UPT ;  /* 0x000000ff0800728c */ /* 0x000fe4000bf22070 */
[----:B------:R-:W-:Y:S02]  /*0430*/  UPLOP3.LUT UP3, UPT, UPT, UPT, UPT, 0x80, 0x8 ;  /* 0x000000000008789c */ /* 0x000fe40003f6f070 */
[----:B---3--:R-:W-:-:S04]  /*0440*/  UISETP.NE.U32.AND UP0, UPT, UR4, URZ, UPT ;  /* 0x000000ff0400728c */ /* 0x008fc8000bf05070 */
[----:B------:R-:W-:-:S04]  /*0450*/  UISETP.NE.AND.EX UP0, UPT, UR5, URZ, UPT, UP0 ;  /* 0x000000ff0500728c */ /* 0x000fc8000bf05300 */
[----:B------:R-:W-:-:S04]  /*0460*/  UISETP.EQ.OR.EX UP2, UPT, UR9, URZ, !UP0, UP1 ;  /* 0x000000ff0900728c */ /* 0x000fc8000c742710 */
[----:B------:R-:W-:-:S06]  /*0470*/  UP2UR UR4, UPR, URZ, 0x4 ;  /* 0x00000004ff047883 */ /* 0x000fcc0008000000 */
[----:B------:R-:W-:Y:S01]  /*0480*/  MOV R160, UR4 ;  /* 0x0000000400a07c02 */ /* 0x000fe20008000f00 */
[----:B------:R-:W-:Y:S06]  /*0490*/  BRA.U !UP2, `(.L_x_8) ;  /* 0x000000010a207547 */ /* 0x000fec000b800000 */
[----:B------:R-:W-:Y:S01]  /*04a0*/  UISETP.NE.U32.AND UP1, UPT, UR8, URZ, UPT ;  /* 0x000000ff0800728c */ /* 0x000fe2000bf25070 */
[----:B-----5:R-:W-:Y:S01]  /*04b0*/  FSETP.NEU.AND P0, PT, R73, RZ, PT ;  /* 0x000000ff4900720b */ /* 0x020fe20003f0d000 */
[----:B------:R-:W-:Y:S02]  /*04c0*/  USEL UR4, URZ, 0xffffffff, UP0 ;  /* 0xffffffffff047887 */ /* 0x000fe40008000000 */
[----:B------:R-:W-:-:S10]  /*04d0*/  UISETP.NE.AND.EX UP1, UPT, UR9, URZ, UPT, UP1 ;  /* 0x000000ff0900728c */ /* 0x000fd4000bf25310 */
[----:B------:R-:W-:Y:S01]  /*04e0*/  VOTEU.ANY UP0, P0 ;  /* 0x0000000000ff7886 */ /* 0x000fe20000000100 */
[----:B------:R-:W-:-:S04]  /*04f0*/  @!UP1 USEL UR4, URZ, 0xffffffff, UP0 ;  /* 0xffffffffff049887 */ /* 0x000fc80008000000 */
[----:B------:R-:W-:-:S04]  /*0500*/  ULOP3.LUT UR4, UR4, 0x1, URZ, 0xc0, !UPT ;  /* 0x0000000104047892 */ /* 0x000fc8000f8ec0ff */
[----:B------:R-:W-:-:S11]  /*0510*/  UISETP.NE.U32.AND UP3, UPT, UR4, 0x1, UPT ;  /* 0x000000010400788c */ /* 0x000fd6000bf65070 */
.L_x_8:
[----:B------:R-:W3:Y:S01]  /*0520*/  SHFL.IDX PT, R0, R159, RZ, 0x1f ;  /* 0x00001fff9f007589 */ /* 0x000ee200000e0000 */
[----:B------:R-:W-:-:S04]  /*0530*/  UISETP.NE.AND UP0, UPT, UR13, 0x2, UPT ;  /* 0x000000020d00788c */ /* 0x000fc8000bf05270 */
[----:B------:R-:W-:Y:S02]  /*0540*/  UISETP.EQ.AND UP1, UPT, UR46, URZ, !UP0 ;  /* 0x000000ff2e00728c */ /* 0x000fe4000c722270 */
[----:B------:R-:W-:-:S04]  /*0550*/  USEL UR43, URZ, 0x1, UP0 ;  /* 0x00000001ff2b7887 */ /* 0x000fc80008000000 */
[----:B------:R-:W-:Y:S02]  /*0560*/  PLOP3.LUT P3, PT, P1, PT, UP1, 0x80, 0x8 ;  /* 0x000000000008781c */ /* 0x000fe40000f6f018 */
[----:B---3--:R-:W-:-:S13]  /*0570*/  ISETP.NE.AND P0, PT, R0, RZ, PT ;  /* 0x000000ff0000720c */ /* 0x008fda0003f05270 */
[----:B------:R-:W-:Y:S05]  /*0580*/  @P0 BRA `(.L_x_9) ;  /* 0x0000000000540947 */ /* 0x000fea0003800000 */
[----:B------:R-:W-:Y:S01]  /*0590*/  UMOV UR4, 0x400 ;  /* 0x0000040000047882 */ /* 0x000fe20000000000 */
[----:B------:R-:W-:Y:S01]  /*05a0*/  UMOV UR8, 0x1 ;  /* 0x0000000100087882 */ /* 0x000fe20000000000 */
[----:B------:R-:W-:Y:S01]  /*05b0*/  UMOV UR6, 0x2 ;  /* 0x0000000200067882 */ /* 0x000fe20000000000 */
[----:B------:R-:W-:Y:S02]  /*05c0*/  ULEA UR4, UR48, UR4, 0x18 ;  /* 0x0000000430047291 */ /* 0x000fe4000f8ec0ff */
[----:B------:R-:W-:-:S04]  /*05d0*/  UIADD3 UR8, UPT, UPT, -UR8, 0x100000, URZ ;  /* 0x0010000008087890 */ /* 0x000fc8000fffe1ff */
[----:B------:R-:W-:Y:S02]  /*05e0*/  USHF.L.U32 UR9, UR8, 0xb, URZ ;  /* 0x0000000b08097899 */ /* 0x000fe400080006ff */
[----:B------:R-:W-:Y:S02]  /*05f0*/  USHF.L.U32 UR8, UR8, 0x1, URZ ;  /* 0x0000000108087899 */ /* 0x000fe400080006ff */
[----:B------:R-:W-:-:S04]  /*0600*/  UIADD3 UR6, UPT, UPT, -UR6, 0x100000, URZ ;  /* 0x0010000006067890 */ /* 0x000fc8000fffe1ff */
[----:B------:R-:W-:Y:S02]  /*0610*/  USHF.L.U32 UR7, UR6, 0xb, URZ ;  /* 0x0000000b06077899 */ /* 0x000fe400080006ff */
[----:B------:R-:W-:Y:S01]  /*0620*/  USHF.L.U32 UR6, UR6, 0x1, URZ ;  /* 0x0000000106067899 */ /* 0x000fe200080006ff */
[----:B------:R-:W-:Y:S01]  /*0630*/  ELECT P0, URZ, PT ;  /* 0x0000000000ff782f */ /* 0x000fe20003800000 */
[----:B------:R-:W3:Y:S02]  /*0640*/  FENCE.VIEW.ASYNC.S ;  /* 0x00000000000073c6 */ /* 0x000ee40000000000 */
[----:B---3--:R3:W4:Y:S08]  /*0650*/  SYNCS.EXCH.64 URZ, [UR4], UR8 ;  /* 0x0000000804ff75b2 */ /* 0x0087300008000100 */
[----:B------:R3:W1:Y:S01]  /*0660*/  SYNCS.EXCH.64 URZ, [UR4+0x20], UR6 ;  /* 0x0000200604ff75b2 */ /* 0x0006620008000100 */
[----:B------:R3:W1:Y:S01]  /*0670*/  SYNCS.EXCH.64 URZ, [UR4+0x8], UR8 ;  /* 0x0000080804ff75b2 */ /* 0x0006620008000100 */
[----:B------:R3:W1:Y:S01]  /*0680*/  SYNCS.EXCH.64 URZ, [UR4+0x28], UR6 ;  /* 0x0000280604ff75b2 */ /* 0x0006620008000100 */
[----:B------:R3:W1:Y:S01]  /*0690*/  SYNCS.EXCH.64 URZ, [UR4+0x10], UR8 ;  /* 0x0000100804ff75b2 */ /* 0x0006620008000100 */
[----:B------:R3:W1:Y:S01]  /*06a0*/  SYNCS.EXCH.64 URZ, [UR4+0x30], UR6 ;  /* 0x0000300604ff75b2 */ /* 0x0006620008000100 */
[----:B------:R3:W1:Y:S01]  /*06b0*/  SYNCS.EXCH.64 URZ, [UR4+0x18], UR8 ;  /* 0x0000180804ff75b2 */ /* 0x0006620008000100 */
[----:B------:R3:W1:Y:S01]  /*06c0*/  SYNCS.EXCH.64 URZ, [UR4+0x38], UR6 ;  /* 0x0000380604ff75b2 */ /* 0x0006620008000100 */
[----:B------:R-:W-:Y:S01]  /*06d0*/  NOP ;  /* 0x0000000000007918 */ /* 0x000fe20000000000 */
.L_x_9:
[----:B------:R-:W2:Y:S01]  /*06e0*/  SHFL.IDX PT, R0, R159, RZ, 0x1f ;  /* 0x00001fff9f007589 */ /* 0x000ea200000e0000 */
[----:B------:R-:W-:Y:S01]  /*06f0*/  NOP ;  /* 0x0000000000007918 */ /* 0x000fe20000000000 */
[----:B--2---:R-:W-:-:S13]  /*0700*/  ISETP.NE.AND P0, PT, R0, 0x1, PT ;  /* 0x000000010000780c */ /* 0x004fda0003f05270 */
[----:B------:R-:W-:Y:S05]  /*0710*/  @P0 BRA `(.L_x_10) ;  /* 0x0000000000440947 */ /* 0x000fea0003800000 */
[----:B---3--:R-:W-:Y:S01]  /*0720*/  UMOV UR4, 0x400 ;  /* 0x0000040000047882 */ /* 0x008fe20000000000 */
        /* <DEDUP_REMOVED lines=10> */
[----:B------:R-:W2:Y:S02]  /*07d0*/  FENCE.VIEW.ASYNC.S ;  /* 0x00000000000073c6 */ /* 0x000ea40000000000 */
[----:B--2---:R2:W3:Y:S08]  /*07e0*/  SYNCS.EXCH.64 URZ, [UR4+0x40], UR8 ;  /* 0x0000400804ff75b2 */ /* 0x0044f00008000100 */
[----:B------:R2:W1:Y:S01]  /*07f0*/  SYNCS.EXCH.64 URZ, [UR4+0x50], UR6 ;  /* 0x0000500604ff75b2 */ /* 0x0004620008000100 */
[----:B------:R2:W1:Y:S01]  /*0800*/  SYNCS.EXCH.64 URZ, [UR4+0x48], UR8 ;  /* 0x0000480804ff75b2 */ /* 0x0004620008000100 */
[----:B------:R2:W1:Y:S01]  /*0810*/  SYNCS.EXCH.64 URZ, [UR4+0x58], UR6 ;  /* 0x0000580604ff75b2 */ /* 0x0004620008000100 */
[----:B------:R-:W-:Y:S01]  /*0820*/  NOP ;  /* 0x0000000000007918 */ /* 0x000fe20000000000 */
.L_x_10:
[----:B------:R-:W4:Y:S01]  /*0830*/  SHFL.IDX PT, R0, R159, RZ, 0x1f ;  /* 0x00001fff9f007589 */ /* 0x000f2200000e0000 */
[----:B------:R-:W-:Y:S01]  /*0840*/  NOP ;  /* 0x0000000000007918 */ /* 0x000fe20000000000 */
[----:B----4-:R-:W-:-:S13]  /*0850*/  ISETP.NE.AND P0, PT, R0, 0x3, PT ;  /* 0x000000030000780c */ /* 0x010fda0003f05270 */
[----:B------:R-:W-:Y:S05]  /*0860*/  @P0 BRA `(.L_x_11) ;  /* 0x00000000002c0947 */ /* 0x000fea0003800000 */
[----:B--23--:R-:W-:Y:S01]  /*0870*/  UMOV UR6, 0x400 ;  /* 0x0000040000067882 */ /* 0x00cfe20000000000 */
[----:B------:R-:W-:Y:S01]  /*0880*/  UMOV UR4, 0x20 ;  /* 0x0000002000047882 */ /* 0x000fe20000000000 */
[----:B------:R-:W-:Y:S02]  /*0890*/  ULEA UR6, UR48, UR6, 0x18 ;  /* 0x0000000630067291 */ /* 0x000fe4000f8ec0ff */
[----:B------:R-:W-:-:S04]  /*08a0*/  UIADD3 UR4, UPT, UPT, -UR4, 0x100000, URZ ;  /* 0x0010000004047890 */ /* 0x000fc8000fffe1ff */
[----:B------:R-:W-:Y:S02]  /*08b0*/  USHF.L.U32 UR5, UR4, 0xb, URZ ;  /* 0x0000000b04057899 */ /* 0x000fe400080006ff */
[----:B------:R-:W-:Y:S01]  /*08c0*/  USHF.L.U32 UR4, UR4, 0x1, URZ ;  /* 0x0000000104047899 */ /* 0x000fe200080006ff */
[----:B------:R-:W-:Y:S01]  /*08d0*/  ELECT P0, URZ, PT ;  /* 0x0000000000ff782f */ /* 0x000fe20003800000 */
[----:B------:R-:W2:Y:S10]  /*08e0*/  FENCE.VIEW.ASYNC.S ;  /* 0x00000000000073c6 */ /* 0x000eb40000000000 */
[----:B--2---:R4:W2:Y:S01]  /*08f0*/  SYNCS.EXCH.64 URZ, [UR6+0x60], UR4 ;  /* 0x0000600406ff75b2 */ /* 0x0048a20008000100 */
[----:B------:R4:W3:Y:S02]  /*0900*/  SYNCS.EXCH.64 URZ, [UR6+0x68], UR4 ;  /* 0x0000680406ff75b2 */ /* 0x0008e40008000100 */
[----:B----4-:R-:W-:Y:S01]  /*0910*/  NOP ;  /* 0x0000000000007918 */ /* 0x010fe20000000000 */
.L_x_11:
[----:B------:R-:W4:Y:S01]  /*0920*/  SHFL.IDX PT, R0, R159, RZ, 0x1f ;  /* 0x00001fff9f007589 */ /* 0x000f2200000e0000 */
[----:B------:R-:W-:Y:S01]  /*0930*/  NOP ;  /* 0x0000000000007918 */ /* 0x000fe20000000000 */
[----:B----4-:R-:W-:-:S13]  /*0940*/  ISETP.NE.AND P0, PT, R0, 0x4, PT ;  /* 0x000000040000780c */ /* 0x010fda0003f05270 */
[----:B------:R-:W-:Y:S05]  /*0950*/  @P0 BRA `(.L_x_12) ;  /* 0x0000000000480947 */ /* 0x000fea0003800000 */
[----:B--23--:R-:W-:Y:S01]  /*0960*/  UMOV UR4, 0x3a0 ;  /* 0x000003a000047882 */ /* 0x00cfe20000000000 */
[----:B------:R-:W-:Y:S01]  /*0970*/  UMOV UR6, 0x400 ;  /* 0x0000040000067882 */ /* 0x000fe20000000000 */
[----:B------:R-:W-:Y:S01]  /*0980*/  USEL UR4, UR4, 0x320, UP3 ;  /* 0x0000032004047887 */ /* 0x000fe20009800000 */
        /* <DEDUP_REMOVED lines=10> */
[----:B--2---:R4:W2:Y:S08]  /*0a30*/  SYNCS.EXCH.64 URZ, [UR6+0x70], UR8 ;  /* 0x0000700806ff75b2 */ /* 0x0048b00008000100 */
[----:B------:R4:W3:Y:S01]  /*0a40*/  SYNCS.EXCH.64 URZ, [UR6+0x80], UR4 ;  /* 0x0000800406ff75b2 */ /* 0x0008e20008000100 */
[----:B------:R4:W1:Y:S01]  /*0a50*/  SYNCS.EXCH.64 URZ, [UR6+0x78], UR8 ;  /* 0x0000780806ff75b2 */ /* 0x0008620008000100 */
[----:B------:R4:W1:Y:S02]  /*0a60*/  SYNCS.EXCH.64 URZ, [UR6+0x88], UR4 ;  /* 0x0000880406ff75b2 */ /* 0x0008640008000100 */
[----:B----4-:R-:W-:Y:S01]  /*0a70*/  NOP ;  /* 0x0000000000007918 */ /* 0x010fe20000000000 */
.L_x_12:
[----:B------:R-:W4:Y:S01]  /*0a80*/  SHFL.IDX PT, R0, R159, RZ, 0x1f ;  /* 0x00001fff9f007589 */ /* 0x000f2200000e0000 */
[----:B------:R-:W-:Y:S01]  /*0a90*/  NOP ;  /* 0x0000000000007918 */ /* 0x000fe20000000000 */
[----:B----4-:R-:W-:-:S13]  /*0aa0*/  ISETP.NE.AND P0, PT, R0, 0x5, PT ;  /* 0x000000050000780c */ /* 0x010fda0003f05270 */
[----:B------:R-:W-:Y:S05]  /*0ab0*/  @P0 BRA `(.L_x_13) ;  /* 0x0000000000540947 */ /* 0x000fea0003800000 */
[----:B--23--:R-:W-:Y:S01]  /*0ac0*/  UMOV UR4, 0x400 ;  /* 0x0000040000047882 */ /* 0x00cfe20000000000 */
        /* <DEDUP_REMOVED lines=14> */
[----:B------:R4:W1:Y:S01]  /*0bb0*/  SYNCS.EXCH.64 URZ, [UR4+0xb8], UR8 ;  /* 0x0000b80804ff75b2 */ /* 0x0008620008000100 */
[----:B------:R4:W1:Y:S01]  /*0bc0*/  SYNCS.EXCH.64 URZ, [UR4+0xa0], UR6 ;  /* 0x0000a00604ff75b2 */ /* 0x0008620008000100 */
[----:B------:R4:W1:Y:S01]  /*0bd0*/  SYNCS.EXCH.64 URZ, [UR4+0xc0], UR8 ;  /* 0x0000c00804ff75b2 */ /* 0x0008620008000100 */
[----:B------:R4:W1:Y:S01]  /*0be0*/  SYNCS.EXCH.64 URZ, [UR4+0xa8], UR6 ;  /* 0x0000a80604ff75b2 */ /* 0x0008620008000100 */
[----:B------:R4:W1:Y:S02]  /*0bf0*/  SYNCS.EXCH.64 URZ, [UR4+0xc8], UR8 ;  /* 0x0000c80804ff75b2 */ /* 0x0008640008000100 */
[----:B----4-:R-:W-:Y:S01]  /*0c00*/  NOP ;  /* 0x0000000000007918 */ /* 0x010fe20000000000 */
.L_x_13:
[----:B------:R-:W4:Y:S01]  /*0c10*/  SHFL.IDX PT, R0, R159, RZ, 0x1f ;  /* 0x00001fff9f007589 */ /* 0x000f2200000e0000 */
[----:B------:R-:W-:Y:S01]  /*0c20*/  ISETP.NE.OR P1, PT, RZ, UR13, !P1 ;  /* 0x0000000dff007c0c */ /* 0x000fe2000cf25670 */
        /* <DEDUP_REMOVED lines=12> */
[----:B------:R4:W3:Y:S01]  /*0cf0*/  SYNCS.EXCH.64 URZ, [UR4+0xe0], UR6 ;  /* 0x0000e00604ff75b2 */ /* 0x0008e20008000100 */
[----:B------:R4:W1:Y:S01]  /*0d00*/  SYNCS.EXCH.64 URZ, [UR4+0xd8], UR6 ;  /* 0x0000d80604ff75b2 */ /* 0x0008620008000100 */
[----:B------:R4:W1:Y:S02]  /*0d10*/  SYNCS.EXCH.64 URZ, [UR4+0xe8], UR6 ;  /* 0x0000e80604ff75b2 */ /* 0x0008640008000100 */
[----:B----4-:R-:W-:Y:S01]  /*0d20*/  NOP ;  /* 0x0000000000007918 */ /* 0x010fe20000000000 */
.L_x_14:
[----:B------:R-:W-:Y:S01]  /*0d30*/  VOTEU.ALL UP0, P1 ;  /* 0x0000000000ff7886 */ /* 0x000fe20000800000 */
[----:B--23--:R-:W-:Y:S01]  /*0d40*/  UMOV UR4, 0x20 ;  /* 0x0000002000047882 */ /* 0x00cfe20000000000 */
[----:B------:R-:W2:Y:S01]  /*0d50*/  LDCU UR7, c[0x0][0x36c] ;  /* 0x00006d80ff0777ac */ /* 0x000ea20008000800 */
[----:B------:R-:W-:Y:S01]  /*0d60*/  NOP ;  /* 0x0000000000007918 */ /* 0x000fe20000000000 */
[----:B------:R-:W-:Y:S01]  /*0d70*/  LOP3.LUT R0, R170, 0x1f, RZ, 0xc0, !PT ;  /* 0x0000001faa007812 */ /* 0x000fe200078ec0ff */
[----:B------:R-:W-:Y:S01]  /*0d80*/  @!UP0 UMOV UR6, 0x400 ;  /* 0x0000040000068882 */ /* 0x000fe20000000000 */
[----:B------:R-:W-:-:S04]  /*0d90*/  @!UP0 UIADD3 UR4, UPT, UPT, -UR4, 0x100000, URZ ;  /* 0x0010000004048890 */ /* 0x000fc8000fffe1ff */
[----:B------:R-:W-:Y:S02]  /*0da0*/  @!UP0 USHF.L.U32 UR5, UR4, 0xb, URZ ;  /* 0x0000000b04058899 */ /* 0x000fe400080006ff */
[----:B------:R-:W-:Y:S02]  /*0db0*/  @!UP0 USHF.L.U32 UR4, UR4, 0x1, URZ ;  /* 0x0000000104048899 */ /* 0x000fe400080006ff */
[----:B------:R-:W-:Y:S01]  /*0dc0*/  @!UP0 ULEA UR6, UR48, UR6, 0x18 ;  /* 0x0000000630068291 */ /* 0x000fe2000f8ec0ff */
[----:B------:R-:W-:Y:S01]  /*0dd0*/  VOTEU.ALL UP0, P1 ;  /* 0x0000000000ff7886 */ /* 0x000fe20000800000 */
[----:B------:R-:W-:Y:S02]  /*0de0*/  UISETP.NE.AND UP4, UPT, UR13, URZ, UPT ;  /* 0x000000ff0d00728c */ /* 0x000fe4000bf85270 */
[----:B--2---:R-:W-:Y:S01]  /*0df0*/  UISETP.EQ.U32.AND UP5, UPT, UR7, 0x1, UPT ;  /* 0x000000010700788c */ /* 0x004fe2000bfa2070 */
[----:B------:R-:W2:Y:S07]  /*0e00*/  FENCE.VIEW.ASYNC.S ;  /* 0x00000000000073c6 */ /* 0x000eae0000000000 */
[----:B--2---:R2:W3:Y:S01]  /*0e10*/  @!UP0 SYNCS.EXCH.64 URZ, [UR6+0xf0], UR4 ;  /* 0x0000f00406ff85b2 */ /* 0x0044e20008000100 */
[----:B------:R-:W-:Y:S05]  /*0e20*/  BRA.U !UP5, `(.L_x_15) ;  /* 0x000000010d087547 */ /* 0x000fea000b800000 */
[----:B-1-3--:R-:W-:Y:S01]  /*0e30*/  UCGABAR_ARV ;  /* 0x00000000000079c7 */ /* 0x00afe20008000000 */
[----:B------:R-:W-:Y:S05]  /*0e40*/  BRA `(.L_x_16) ;  /* 0x0000000000047947 */ /* 0x000fea0003800000 */
.L_x_15:
[----:B-1-3--:R-:W-:Y:S01]  /*0e50*/  NOP ;  /* 0x0000000000007918 */ /* 0x00afe20000000000 */
.L_x_16:
[----:B------:R-:W1:Y:S01]  /*0e60*/  S2UR UR21, SR_CTAID.X ;  /* 0x00000000001579c3 */ /* 0x000e620000002500 */
[----:B------:R-:W-:-:S05]  /*0e70*/  CS2R.32 R3, SR_CgaSize ;  /* 0x0000000000037805 */ /* 0x000fca0000008a00 */
[----:B------:R-:W-:-:S05]  /*0e80*/  IMAD R3, R3, -0xa0, RZ ;  /* 0xffffff6003037824 */ /* 0x000fca00078e02ff */
[----:B--2---:R-:W-:-:S14]  /*0e90*/  R2UR UR5, R3 ;  /* 0x00000000030572ca */ /* 0x004fdc00000e0000 */
[----:B------:R-:W2:Y:S01]  /*0ea0*/  LDCU UR5, c[0x0][UR5+0x2b0] ;  /* 0x00005600050577ac */ /* 0x000ea20008000800 */
[----:B------:R-:W-:-:S05]  /*0eb0*/  CS2R.32 R3, SR_CgaSize ;  /* 0x0000000000037805 */ /* 0x000fca0000008a00 */
[----:B------:R-:W-:-:S05]  /*0ec0*/  IMAD R3, R3, -0xa0, RZ ;  /* 0xffffff6003037824 */ /* 0x000fca00078e02ff */
[----:B------:R-:W-:-:S14]  /*0ed0*/  R2UR UR4, R3 ;  /* 0x00000000030472ca */ /* 0x000fdc00000e0000 */
[----:B------:R-:W3:Y:S01]  /*0ee0*/  LDCU UR4, c[0x0][UR4+0x2b4] ;  /* 0x00005680040477ac */ /* 0x000ee20008000800 */
[----:B------:R-:W4:Y:S01]  /*0ef0*/  S2UR UR7, SR_CTAID.Y ;  /* 0x00000000000779c3 */ /* 0x000f220000002600 */
[----:B------:R-:W3:Y:S01]  /*0f00*/  LDCU UR18, c[0x0][0xb24] ;  /* 0x00016480ff1277ac */ /* 0x000ee20008000800 */
[----:B------:R-:W-:-:S05]  /*0f10*/  CS2R.32 R3, SR_CgaSize ;  /* 0x0000000000037805 */ /* 0x000fca0000008a00 */
[----:B------:R-:W-:-:S05]  /*0f20*/  IMAD R3, R3, -0xa0, RZ ;  /* 0xffffff6003037824 */ /* 0x000fca00078e02ff */
[----:B------:R-:W-:-:S14]  /*0f30*/  R2UR UR62, R3 ;  /* 0x00000000033e72ca */ /* 0x000fdc00000e0000 */
[----:B------:R-:W3:Y:S01]  /*0f40*/  LDCU UR62, c[0x0][UR62+0x2a0] ;  /* 0x000054003e3e77ac */ /* 0x000ee20008000800 */
[----:B------:R-:W1:Y:S01]  /*0f50*/  S2UR UR36, SR_CTAID.Z ;  /* 0x00000000002479c3 */ /* 0x000e620000002700 */
[----:B------:R-:W-:-:S05]  /*0f60*/  CS2R.32 R3, SR_CgaSize ;  /* 0x0000000000037805 */ /* 0x000fca0000008a00 */
[----:B------:R-:W-:-:S05]  /*0f70*/  IMAD R3, R3, -0xa0, RZ ;  /* 0xffffff6003037824 */ /* 0x000fca00078e02ff */
[----:B------:R-:W-:-:S14]  /*0f80*/  R2UR UR59, R3 ;  /* 0x00000000033b72ca */ /* 0x000fdc00000e0000 */
[----:B------:R-:W3:Y:S01]  /*0f90*/  LDCU UR59, c[0x0][UR59+0x2a4] ;  /* 0x000054803b3b77ac */ /* 0x000ee20008000800 */
[----:B------:R-:W-:Y:S02]  /*0fa0*/  UISETP.GT.U32.AND UP0, UPT, UR46, 0xffff, UPT ;  /* 0x0000ffff2e00788c */ /* 0x000fe4000bf04070 */
[----:B------:R-:W-:Y:S01]  /*0fb0*/  USHF.L.U32 UR28, UR48, 0xc, URZ ;  /* 0x0000000c301c7899 */ /* 0x000fe200080006ff */
[----:B-1----:R-:W-:Y:S01]  /*0fc0*/  I2FP.F32.U32 R3, UR21 ;  /* 0x0000001500037c45 */ /* 0x002fe20008201000 */
[----:B------:R-:W-:Y:S01]  /*0fd0*/  UMOV UR29, 0x5 ;  /* 0x00000005001d7882 */ /* 0x000fe20000000000 */
[----:B------:R-:W1:Y:S03]  /*0fe0*/  LDCU UR42, c[0x0][0xb24] ;  /* 0x00016480ff2a77ac */ /* 0x000e660008000800 */
[----:B--2---:R-:W-:Y:S01]  /*0ff0*/  FMUL R3, R3, UR5 ;  /* 0x0000000503037c20 */ /* 0x004fe20008400000 */
[----:B------:R-:W-:Y:S01]  /*1000*/  USEL UR5, UR46, 0xffff, !UP0 ;  /* 0x0000ffff2e057887 */ /* 0x000fe2000c000000 */
[----:B----4-:R-:W-:Y:S01]  /*1010*/  I2FP.F32.U32 R2, UR7 ;  /* 0x0000000700027c45 */ /* 0x010fe20008201000 */
[----:B------:R-:W2:Y:S03]  /*1020*/  LDCU UR23, c[0x0][0xb30] ;  /* 0x00016600ff1777ac */ /* 0x000ea60008000800 */
[----:B------:R-:W4:Y:S01]  /*1030*/  F2I.U32.TRUNC.NTZ R3, R3 ;  /* 0x0000000300037305 */ /* 0x000f22000020f000 */
[----:B---3--:R-:W-:Y:S01]  /*1040*/  FMUL R2, R2, UR4 ;  /* 0x0000000402027c20 */ /* 0x008fe20008400000 */
[----:B------:R-:W-:-:S02]  /*1050*/  ULOP3.LUT UR19, UR5, 0xffff, URZ, 0xc0, !UPT ;  /* 0x0000ffff05137892 */ /* 0x000fc4000f8ec0ff */
[----:B------:R-:W-:Y:S01]  /*1060*/  UISETP.GE.AND UP2, UPT, UR18, 0x1, UPT ;  /* 0x000000011200788c */ /* 0x000fe2000bf46270 */
[----:B------:R-:W-:-:S03]  /*1070*/  UMOV UR20, UR7 ;  /* 0x0000000700147c82 */ /* 0x000fc60008000000 */
[----:B------:R-:W3:Y:S01]  /*1080*/  F2I.U32.TRUNC.NTZ R2, R2 ;  /* 0x0000000200027305 */ /* 0x000ee2000020f000 */
[----:B------:R-:W-:Y:S01]  /*1090*/  UMOV UR16, UR21 ;  /* 0x0000001500107c82 */ /* 0x000fe20008000000 */
[----:B----4-:R-:W-:Y:S02]  /*10a0*/  R2UR UR4, R3 ;  /* 0x00000000030472ca */ /* 0x010fe400000e0000 */
[----:B------:R-:W-:Y:S02]  /*10b0*/  PRMT R3, RZ, 0x7610, R3 ;  /* 0x00007610ff037816 */ /* 0x000fe40000000003 */
[----:B---3--:R-:W-:Y:S02]  /*10c0*/  R2UR UR6, R2 ;  /* 0x00000000020672ca */ /* 0x008fe400000e0000 */
[----:B------:R-:W-:-:S07]  /*10d0*/  PRMT R2, RZ, 0x7610, R2 ;  /* 0x00007610ff027816 */ /* 0x000fce0000000002 */
[----:B------:R-:W-:-:S04]  /*10e0*/  UIADD3 UR5, UPT, UPT, -UR4, URZ, URZ ;  /* 0x000000ff04057290 */ /* 0x000fc8000fffe1ff */
[----:B------:R-:W-:Y:S02]  /*10f0*/  UIMAD UR62, UR62, UR5, UR21 ;  /* 0x000000053e3e72a4 */ /* 0x000fe4000f8e0215 */
[----:B------:R-:W-:-:S04]  /*1100*/  UIADD3 UR4, UPT, UPT, -UR6, URZ, URZ ;  /* 0x000000ff06047290 */ /* 0x000fc8000fffe1ff */
[----:B------:R-:W-:Y:S01]  /*1110*/  UIMAD UR59, UR59, UR4, UR7 ;  /* 0x000000043b3b72a4 */ /* 0x000fe2000f8e0207 */
[----:B-12---:R-:W-:Y:S11]  /*1120*/  BRA.U UP4, `(.L_x_17) ;  /* 0x00000001043c7547 */ /* 0x006ff6000b800000 */
[----:B------:R-:W-:Y:S02]  /*1130*/  UISETP.GT.U32.AND UP0, UPT, UR62, 0x1, UPT ;  /* 0x000000013e00788c */ /* 0x000fe4000bf04070 */
[----:B------:R-:W-:Y:S02]  /*1140*/  ULOP3.LUT UR4, UR62, 0xfffffffe, URZ, 0xc0, !UPT ;  /* 0xfffffffe3e047892 */ /* 0x000fe4000f8ec0ff */
[----:B------:R-:W-:Y:S02]  /*1150*/  UISETP.NE.AND UP1, UPT, UR59, URZ, UP0 ;  /* 0x000000ff3b00728c */ /* 0x000fe40008725270 */
[----:B------:R-:W-:Y:S02]  /*1160*/  UISETP.NE.AND UP0, UPT, UR59, 0x1, UP0 ;  /* 0x000000013b00788c */ /* 0x000fe40008705270 */
[----:B------:R-:W-:Y:S02]  /*1170*/  USEL UR7, URZ, 0x1, UP1 ;  /* 0x00000001ff077887 */ /* 0x000fe40008800000 */
[----:B------:R-:W-:-:S02]  /*1180*/  USEL UR6, URZ, 0x4, UP0 ;  /* 0x00000004ff067887 */ /* 0x000fc40008000000 */
[----:B------:R-:W-:Y:S02]  /*1190*/  USEL UR5, URZ, 0x2, UP1 ;  /* 0x00000002ff057887 */ /* 0x000fe40008800000 */
[----:B------:R-:W-:Y:S02]  /*11a0*/  ULEA UR4, UR59, UR4, 0x1 ;  /* 0x000000043b047291 */ /* 0x000fe4000f8e08ff */
[----:B------:R-:W-:Y:S02]  /*11b0*/  USEL UR8, URZ, 0x8, UP0 ;  /* 0x00000008ff087887 */ /* 0x000fe40008000000 */
[----:B------:R-:W-:-:S03]  /*11c0*/  UIADD3 UR5, UPT, UPT, UR5, UR6, UR7 ;  /* 0x0000000605057290 */ /* 0x000fc6000fffe007 */
[----:B------:R-:W-:Y:S01]  /*11d0*/  UMOV UR6, 0x3 ;  /* 0x0000000300067882 */ /* 0x000fe20000000000 */
[----:B------:R-:W-:Y:S02]  /*11e0*/  UIADD3 UR5, UPT, UPT, UR5, UR8, URZ ;  /* 0x0000000805057290 */ /* 0x000fe4000fffe0ff */
[----:B------:R-:W-:-:S04]  /*11f0*/  USHF.L.U32 UR4, UR6, UR4, URZ ;  /* 0x0000000406047299 */ /* 0x000fc800080006ff */
[----:B------:R-:W-:Y:S02]  /*1200*/  MOV R3, UR5 ;  /* 0x0000000500037c02 */ /* 0x000fe40008000f00 */
[----:B------:R-:W-:Y:S02]  /*1210*/  MOV R2, UR4 ;  /* 0x0000000400027c02 */ /* 0x000fe40008000f00 */
.L_x_17:
[----:B------:R-:W-:Y:S05]  /*1220*/  BRA.U !UP2, `(.L_x_18) ;  /* 0x000000010ad07547 */ /* 0x000fea000b800000 */
[----:B------:R-:W1:Y:S01]  /*1230*/  LDCU.128 UR24, c[0x0][0xb10] ;  /* 0x00016200ff1877ac */ /* 0x000e620008000c00 */
[----:B------:R-:W2:Y:S01]  /*1240*/  LDCU UR12, c[0x0][0x370] ;  /* 0x00006e00ff0c77ac */ /* 0x000ea20008000800 */
[----:B------:R-:W3:Y:S01]  /*1250*/  LDCU UR5, c[0x0][0x374] ;  /* 0x00006e80ff0577ac */ /* 0x000ee20008000800 */
[----:B------:R-:W4:Y:S01]  /*1260*/  LDCU UR22, c[0x0][0xb0c] ;  /* 0x00016180ff1677ac */ /* 0x000f220008000800 */
[----:B------:R-:W4:Y:S01]  /*1270*/  LDCU UR4, c[0x0][0xb20] ;  /* 0x00016400ff0477ac */ /* 0x000f220008000800 */
[----:B------:R-:W4:Y:S01]  /*1280*/  LDCU.64 UR16, c[0x0][0xb28] ;  /* 0x00016500ff1077ac */ /* 0x000f220008000a00 */
[----:B-1----:R-:W-:Y:S02]  /*1290*/  UISETP.NE.AND UP0, UPT, UR26, 0x1, UPT ;  /* 0x000000011a00788c */ /* 0x002fe4000bf05270 */
[----:B---3--:R-:W-:Y:S02]  /*12a0*/  UIMAD.WIDE.U32 UR6, UR5, UR27, URZ ;  /* 0x0000001b050672a5 */ /* 0x008fe4000f8e00ff */
[----:B--2---:R-:W-:-:S02]  /*12b0*/  UIMAD.WIDE.U32 UR8, UR12, UR24, URZ ;  /* 0x000000180c0872a5 */ /* 0x004fc4000f8e00ff */
[----:B----4-:R-:W-:Y:S02]  /*12c0*/  UISETP.NE.AND UP1, UPT, UR22, 0x1, UPT ;  /* 0x000000011600788c */ /* 0x010fe4000bf25270 */
[----:B------:R-:W-:Y:S01]  /*12d0*/  UISETP.NE.AND UP2, UPT, UR18, 0x1, UPT ;  /* 0x000000011200788c */ /* 0x000fe2000bf45270 */
[----:B------:R-:W-:Y:S02]  /*12e0*/  UMOV UR6, UR7 ;  /* 0x0000000700067c82 */ /* 0x000fe40008000000 */
[----:B------:R-:W-:Y:S01]  /*12f0*/  UMOV UR8, UR9 ;  /* 0x0000000900087c82 */ /* 0x000fe20008000000 */
[----:B------:R-:W-:Y:S02]  /*1300*/  @UP0 USHF.R.U32.HI UR5, URZ, UR4, UR6 ;  /* 0x00000004ff050299 */ /* 0x000fe40008011606 */
[----:B------:R-:W-:Y:S02]  /*1310*/  UIMAD.WIDE.U32 UR14, UR20, UR27, URZ ;  /* 0x0000001b140e72a5 */ /* 0x000fe4000f8e00ff */
[----:B------:R-:W-:-:S02]  /*1320*/  UIMAD.WIDE.U32 UR6, UR5, UR16, URZ ;  /* 0x00000010050672a5 */ /* 0x000fc4000f8e00ff */
[----:B------:R-:W-:Y:S02]  /*1330*/  @UP1 USHF.R.U32.HI UR12, URZ, UR25, UR8 ;  /* 0x00000019ff0c1299 */ /* 0x000fe40008011608 */
[----:B------:R-:W-:Y:S02]  /*1340*/  UIMAD.WIDE.U32 UR10, UR21, UR24, URZ ;  /* 0x00000018150a72a5 */ /* 0x000fe4000f8e00ff */
[----:B------:R-:W-:Y:S01]  /*1350*/  UIMAD.WIDE.U32 UR8, UR12, UR16, URZ ;  /* 0x000000100c0872a5 */ /* 0x000fe2000f8e00ff */
[----:B------:R-:W-:Y:S01]  /*1360*/  UMOV UR14, UR15 ;  /* 0x0000000f000e7c82 */ /* 0x000fe20008000000 */
[----:B------:R-:W-:Y:S01]  /*1370*/  UMOV UR6, UR7 ;  /* 0x0000000700067c82 */ /* 0x000fe20008000000 */
[----:B------:R-:W-:Y:S02]  /*1380*/  USHF.R.U32.HI UR14, URZ, UR4, UR14 ;  /* 0x00000004ff0e7299 */ /* 0x000fe4000801160e */
[----:B------:R-:W-:Y:S01]  /*1390*/  @UP2 USHF.R.U32.HI UR5, URZ, UR17, UR6 ;  /* 0x00000011ff052299 */ /* 0x000fe20008011606 */
[----:B------:R-:W-:-:S02]  /*13a0*/  UMOV UR10, UR11 ;  /* 0x0000000b000a7c82 */ /* 0x000fc40008000000 */
[----:B------:R-:W-:Y:S01]  /*13b0*/  UMOV UR6, UR9 ;  /* 0x0000000900067c82 */ /* 0x000fe20008000000 */
[----:B------:R-:W-:Y:S02]  /*13c0*/  USHF.R.U32.HI UR10, URZ, UR25, UR10 ;  /* 0x00000019ff0a7299 */ /* 0x000fe4000801160a */
[----:B------:R-:W-:Y:S02]  /*13d0*/  @UP2 USHF.R.U32.HI UR12, URZ, UR17, UR6 ;  /* 0x00000011ff0c2299 */ /* 0x000fe40008011606 */
[----:B------:R-:W-:Y:S02]  /*13e0*/  USEL UR4, UR20, UR14, !UP0 ;  /* 0x0000000e14047287 */ /* 0x000fe4000c000000 */
[----:B------:R-:W-:Y:S02]  /*13f0*/  UIMAD UR6, UR5, UR18, URZ ;  /* 0x00000012050672a4 */ /* 0x000fe4000f8e02ff */
[----:B------:R-:W-:Y:S02]  /*1400*/  USEL UR5, UR21, UR10, !UP1 ;  /* 0x0000000a15057287 */ /* 0x000fe4000c800000 */
[----:B------:R-:W-:-:S02]  /*1410*/  UIMAD UR8, UR12, UR18, URZ ;  /* 0x000000120c0872a4 */ /* 0x000fc4000f8e02ff */
[----:B------:R-:W-:Y:S02]  /*1420*/  UISETP.GE.AND UP0, UPT, UR4, UR6, UPT ;  /* 0x000000060400728c */ /* 0x000fe4000bf06270 */
[----:B------:R-:W-:Y:S02]  /*1430*/  UIMAD.WIDE.U32 UR6, UR4, UR16, URZ ;  /* 0x00000010040672a5 */ /* 0x000fe4000f8e00ff */
[----:B------:R-:W-:Y:S02]  /*1440*/  UISETP.GE.OR UP0, UPT, UR5, UR8, UP0 ;  /* 0x000000080500728c */ /* 0x000fe40008706670 */
[----:B------:R-:W-:Y:S02]  /*1450*/  UIMAD.WIDE.U32 UR8, UR5, UR16, URZ ;  /* 0x00000010050872a5 */ /* 0x000fe4000f8e00ff */
[----:B------:R-:W-:Y:S02]  /*1460*/  USHF.R.U32.HI UR7, URZ, UR17, UR7 ;  /* 0x00000011ff077299 */ /* 0x000fe40008011607 */
[----:B------:R-:W-:-:S02]  /*1470*/  UIADD3 UR10, UPT, UPT, -UR4, URZ, URZ ;  /* 0x000000ff040a7290 */ /* 0x000fc4000fffe1ff */
[----:B------:R-:W-:Y:S02]  /*1480*/  USEL UR7, UR4, UR7, !UP2 ;  /* 0x0000000704077287 */ /* 0x000fe4000d000000 */
[----:B------:R-:W-:Y:S01]  /*1490*/  UIADD3 UR16, UPT, UPT, -UR5, URZ, URZ ;  /* 0x000000ff05107290 */ /* 0x000fe2000fffe1ff */
[----:B------:R-:W-:Y:S01]  /*14a0*/  @!UP0 UMOV UR6, UR9 ;  /* 0x0000000900068c82 */ /* 0x000fe20008000000 */
[----:B------:R-:W-:Y:S02]  /*14b0*/  UIADD3 UR8, UPT, UPT, -UR7, URZ, URZ ;  /* 0x000000ff07087290 */ /* 0x000fe4000fffe1ff */
[----:B------:R-:W-:Y:S02]  /*14c0*/  @!UP0 USHF.R.U32.HI UR6, URZ, UR17, UR6 ;  /* 0x00000011ff068299 */ /* 0x000fe40008011606 */
[----:B------:R-:W-:Y:S02]  /*14d0*/  UIMAD UR8, UR18, UR8, UR4 ;  /* 0x00000008120872a4 */ /* 0x000fe4000f8e0204 */
[----:B------:R-:W-:-:S02]  /*14e0*/  @!UP0 USEL UR6, UR5, UR6, !UP2 ;  /* 0x0000000605068287 */ /* 0x000fc4000d000000 */
[----:B------:R-:W-:Y:S02]  /*14f0*/  UIMAD UR20, UR26, UR10, UR20 ;  /* 0x0000000a1a1472a4 */ /* 0x000fe4000f8e0214 */
[----:B------:R-:W-:Y:S02]  /*1500*/  @!UP0 UIADD3 UR7, UPT, UPT, UR7, -UR6, URZ ;  /* 0x8000000607078290 */ /* 0x000fe4000fffe0ff */
[----:B------:R-:W-:Y:S02]  /*1510*/  @!UP0 UIMAD UR6, UR8, UR12, UR6 ;  /* 0x0000000c080682a4 */ /* 0x000fe4000f8e0206 */
[----:B------:R-:W-:Y:S02]  /*1520*/  @!UP0 UIMAD UR4, UR7, UR18, UR5 ;  /* 0x00000012070482a4 */ /* 0x000fe4000f8e0205 */
[----:B------:R-:W-:Y:S02]  /*1530*/  UIMAD UR16, UR22, UR16, UR21 ;  /* 0x00000010161072a4 */ /* 0x000fe4000f8e0215 */
[----:B------:R-:W-:Y:S01]  /*1540*/  UIMAD UR20, UR4, UR26, UR20 ;  /* 0x0000001a041472a4 */ /* 0x000fe2000f8e0214 */
[----:B------:R-:W-:-:S02]  /*1550*/  @!UP0 UMOV UR5, UR6 ;  /* 0x0000000600058c82 */ /* 0x000fc40008000000 */
[----:B------:R-:W-:-:S12]  /*1560*/  UIMAD UR16, UR5, UR22, UR16 ;  /* 0x00000016051072a4 */ /* 0x000fd8000f8e0210 */
.L_x_18:
[----:B------:R-:W-:Y:S02]  /*1570*/  UISETP.NE.AND UP1, UPT, UR23, 0x1, UPT ;  /* 0x000000011700788c */ /* 0x000fe4000bf25270 */
[----:B------:R-:W-:Y:S02]  /*1580*/  UISETP.NE.AND UP0, UPT, UR13, 0x2, UPT ;  /* 0x000000020d00788c */ /* 0x000fe4000bf05270 */
[----:B------:R-:W-:Y:S02]  /*1590*/  ULOP3.LUT UR28, UR28, 0x2000, URZ, 0xc0, !UPT ;  /* 0x000020001c1c7892 */ /* 0x000fe4000f8ec0ff */
[----:B------:R-:W-:-:S03]  /*15a0*/  USHF.L.U32 UR24, UR29, UR19, URZ ;  /* 0x000000131d187299 */ /* 0x000fc600080006ff */
[----:B------:R-:W-:Y:S09]  /*15b0*/  BRA.U UP1, `(.L_x_19) ;  /* 0x0000000101447547 */ /* 0x000ff2000b800000 */
[----:B------:R-:W1:Y:S01]  /*15c0*/  LDCU.128 UR8, c[0x0][0xb10] ;  /* 0x00016200ff0877ac */ /* 0x000e620008000c00 */
[----:B------:R-:W2:Y:S01]  /*15d0*/  LDCU UR12, c[0x0][0xb0c] ;  /* 0x00016180ff0c77ac */ /* 0x000ea20008000800 */
[----:B------:R-:W3:Y:S01]  /*15e0*/  LDCU UR14, c[0x0][0xb20] ;  /* 0x00016400ff0e77ac */ /* 0x000ee20008000800 */
[----:B-1----:R-:W-:Y:S02]  /*15f0*/  UIMAD.WIDE.U32 UR6, UR16, UR8, URZ ;  /* 0x00000008100672a5 */ /* 0x002fe4000f8e00ff */
[----:B------:R-:W-:Y:S02]  /*1600*/  UIMAD.WIDE.U32 UR4, UR20, UR11, URZ ;  /* 0x0000000b140472a5 */ /* 0x000fe4000f8e00ff */
[----:B--2---:R-:W-:Y:S02]  /*1610*/  UISETP.NE.AND UP2, UPT, UR12, 0x1, UPT ;  /* 0x000000010c00788c */ /* 0x004fe4000bf45270 */
[----:B------:R-:W-:Y:S01]  /*1620*/  UISETP.NE.AND UP1, UPT, UR10, 0x1, UPT ;  /* 0x000000010a00788c */ /* 0x000fe2000bf25270 */
[----:B------:R-:W-:-:S02]  /*1630*/  UMOV UR6, UR7 ;  /* 0x0000000700067c82 */ /* 0x000fc40008000000 */
[----:B------:R-:W-:Y:S01]  /*1640*/  UMOV UR4, UR5 ;  /* 0x0000000500047c82 */ /* 0x000fe20008000000 */
[----:B------:R-:W-:Y:S02]  /*1650*/  USHF.R.U32.HI UR6, URZ, UR9, UR6 ;  /* 0x00000009ff067299 */ /* 0x000fe40008011606 */
[----:B---3--:R-:W-:Y:S02]  /*1660*/  USHF.R.U32.HI UR4, URZ, UR14, UR4 ;  /* 0x0000000eff047299 */ /* 0x008fe40008011604 */
[----:B------:R-:W-:Y:S02]  /*1670*/  USEL UR5, UR16, UR6, !UP2 ;  /* 0x0000000610057287 */ /* 0x000fe4000d000000 */
[----:B------:R-:W-:-:S04]  /*1680*/  USEL UR4, UR20, UR4, !UP1 ;  /* 0x0000000414047287 */ /* 0x000fc8000c800000 */
[----:B------:R-:W-:Y:S02]  /*1690*/  UIADD3 UR6, UPT, UPT, -UR4, UR5, URZ ;  /* 0x0000000504067290 */ /* 0x000fe4000fffe1ff */
[----:B------:R-:W-:Y:S02]  /*16a0*/  UIADD3 UR4, UPT, UPT, UR4, -UR5, URZ ;  /* 0x8000000504047290 */ /* 0x000fe4000fffe0ff */
[----:B------:R-:W-:Y:S02]  /*16b0*/  UIMAD UR20, UR6, UR10, UR20 ;  /* 0x0000000a061472a4 */ /* 0x000fe4000f8e0214 */
[----:B------:R-:W-:-:S12]  /*16c0*/  UIMAD UR16, UR4, UR12, UR16 ;  /* 0x0000000c041072a4 */ /* 0x000fd8000f8e0210 */
.L_x_19:
[----:B------:R-:W-:Y:S05]  /*16d0*/  BRA.U !UP5, `(.L_x_20) ;  /* 0x000000010d0c7547 */ /* 0x000fea000b800000 */
[----:B------:R-:W-:Y:S01]  /*16e0*/  UCGABAR_WAIT ;  /* 0x0000000000007dc7 */ /* 0x000fe20008000000 */
[----:B------:R-:W-:Y:S01]  /*16f0*/  CCTL.IVALL ;  /* 0x00000000ff00798f */ /* 0x000fe20002000000 */
[----:B------:R-:W-:Y:S05]  /*1700*/  BRA `(.L_x_21) ;  /* 0x0000000000047947 */ /* 0x000fea0003800000 */
.L_x_20:
[----:B------:R-:W-:Y:S06]  /*1710*/  BAR.SYNC.DEFER_BLOCKING 0x0 ;  /* 0x0000000000007b1d */ /* 0x000fec0000010000 */
.L_x_21:
[----:B------:R-:W-:Y:S05]  /*1720*/  BRA.U UP0, `(.L_x_22) ;  /* 0x0000001100d87547 */ /* 0x000fea000b800000 */
[----:B------:R-:W1:Y:S01]  /*1730*/  LDCU UR6, c[0x0][0x38c] ;  /* 0x00007180ff0677ac */ /* 0x000e620008000800 */
[----:B------:R-:W-:Y:S01]  /*1740*/  PLOP3.LUT P1, PT, PT, PT, UP3, 0x80, 0x8 ;  /* 0x000000000008781c */ /* 0x000fe20003f2f038 */
[----:B------:R-:W-:Y:S01]  /*1750*/  IMAD.MOV.U32 R12, RZ, RZ, 0x1 ;  /* 0x00000001ff0c7424 */ /* 0x000fe200078e00ff */
[----:B------:R-:W-:Y:S01]  /*1760*/  ISETP.NE.AND P2, PT, R0, RZ, P3 ;  /* 0x000000ff0000720c */ /* 0x000fe20001f45270 */
[----:B------:R-:W-:Y:S01]  /*1770*/  USHF.L.U32 UR7, UR21, 0x7, URZ ;  /* 0x0000000715077899 */ /* 0x000fe200080006ff */
[----:B------:R-:W-:Y:S01]  /*1780*/  PLOP3.LUT P1, PT, P1, PT, PT, 0x8, 0x80 ;  /* 0x000000000080781c */ /* 0x000fe20000f2e170 */
[----:B------:R-:W-:Y:S01]  /*1790*/  UMOV UR8, 0x400 ;  /* 0x0000040000087882 */ /* 0x000fe20000000000 */
[----:B------:R-:W-:Y:S01]  /*17a0*/  UISETP.NE.AND UP1, UPT, UR13, URZ, UPT ;  /* 0x000000ff0d00728c */ /* 0x000fe2000bf25270 */
[----:B------:R-:W-:Y:S01]  /*17b0*/  CS2R R10, SRZ ;  /* 0x00000000000a7805 */ /* 0x000fe2000001ff00 */
[----:B------:R-:W-:Y:S01]  /*17c0*/  USHF.L.U32 UR46, UR21, 0x6, URZ ;  /* 0x00000006152e7899 */ /* 0x000fe200080006ff */
[----:B------:R-:W-:Y:S01]  /*17d0*/  IMAD.MOV.U32 R9, RZ, RZ, RZ ;  /* 0x000000ffff097224 */ /* 0x000fe200078e00ff */
[----:B------:R-:W-:Y:S01]  /*17e0*/  ULEA UR13, UR48, UR8, 0x18 ;  /* 0x00000008300d7291 */ /* 0x000fe2000f8ec0ff */
[----:B------:R-:W-:Y:S01]  /*17f0*/  IMAD.MOV.U32 R8, RZ, RZ, 0x1 ;  /* 0x00000001ff087424 */ /* 0x000fe200078e00ff */
[----:B------:R-:W2:Y:S01]  /*1800*/  LDCU UR39, c[0x0][0x370] ;  /* 0x00006e00ff2777ac */ /* 0x000ea20008000800 */
[----:B------:R-:W-:-:S02]  /*1810*/  USEL UR21, UR43, 0x2, UP1 ;  /* 0x000000022b157887 */ /* 0x000fc40008800000 */
[----:B-1----:R-:W-:Y:S02]  /*1820*/  UIADD3 UR5, UPT, UPT, UR6, 0x7f, URZ ;  /* 0x0000007f06057890 */ /* 0x002fe4000fffe0ff */
[----:B------:R-:W-:Y:S02]  /*1830*/  UIADD3 UR47, UPT, UPT, UR6, 0xfe, URZ ;  /* 0x000000fe062f7890 */ /* 0x000fe4000fffe0ff */
[----:B------:R-:W-:Y:S01]  /*1840*/  USHF.R.S32.HI UR4, URZ, 0x1f, UR5 ;  /* 0x0000001fff047899 */ /* 0x000fe20008011405 */
[----:B------:R-:W1:Y:S03]  /*1850*/  LDCU.64 UR26, c[0x0][0x348] ;  /* 0x00006900ff1a77ac */ /* 0x000e660008000a00 */
[----:B------:R-:W-:Y:S02]  /*1860*/  ULEA.HI UR4, UR4, UR5, URZ, 0x7 ;  /* 0x0000000504047291 */ /* 0x000fe4000f8f38ff */
[----:B------:R-:W-:-:S02]  /*1870*/  UIADD3 UR5, UPT, UPT, UR6, -0x1, URZ ;  /* 0xffffffff06057890 */ /* 0x000fc4000fffe0ff */
[----:B------:R-:W-:Y:S02]  /*1880*/  USHF.R.S32.HI UR41, URZ, 0x7, UR4 ;  /* 0x00000007ff297899 */ /* 0x000fe40008011404 */
[----:B------:R-:W-:Y:S02]  /*1890*/  UISETP.GE.U32.AND UP2, UPT, UR5, -0xff, UPT ;  /* 0xffffff010500788c */ /* 0x000fe4000bf46070 */
[----:B------:R-:W-:Y:S02]  /*18a0*/  UISETP.LT.U32.AND UP0, UPT, UR41, 0x4, UPT ;  /* 0x000000042900788c */ /* 0x000fe4000bf01070 */
[----:B------:R-:W-:Y:S02]  /*18b0*/  ULOP3.LUT UR5, UR7, 0x80, URZ, 0xc0, !UPT ;  /* 0x0000008007057892 */ /* 0x000fe4000f8ec0ff */
[----:B------:R-:W-:Y:S01]  /*18c0*/  USEL UR40, UR41, 0x4, UP0 ;  /* 0x0000000429287887 */ /* 0x000fe20008000000 */
[----:B------:R-:W3:Y:S03]  /*18d0*/  LDCU UR38, c[0x0][0x374] ;  /* 0x00006e80ff2677ac */ /* 0x000ee60008000800 */
[----:B------:R-:W-:-:S02]  /*18e0*/  UIADD3 UR4, UPT, UPT, UR40, -0x1, URZ ;  /* 0xffffffff28047890 */ /* 0x000fc4000fffe0ff */
[----:B------:R-:W-:Y:S02]  /*18f0*/  @UP2 UIADD3 UR4, UPT, UPT, UR40, URZ, URZ ;  /* 0x000000ff28042290 */ /* 0x000fe4000fffe0ff */
[----:B------:R-:W-:Y:S02]  /*1900*/  ULOP3.LUT UR46, UR46, 0x40, URZ, 0xc0, !UPT ;  /* 0x000000402e2e7892 */ /* 0x000fe4000f8ec0ff */
[----:B------:R-:W-:Y:S02]  /*1910*/  UIADD3 UR30, UPT, UPT, UR13, 0x8400, UR28 ;  /* 0x000084000d1e7890 */ /* 0x000fe4000fffe01c */
[----:B------:R-:W-:Y:S02]  /*1920*/  ULEA.HI UR44, UR28, UR5, URZ, 0x19 ;  /* 0x000000051c2c7291 */ /* 0x000fe4000f8fc8ff */
[----:B------:R-:W-:Y:S02]  /*1930*/  UIADD3 UR45, UPT, UPT, UR41, -UR40, URZ ;  /* 0x80000028292d7290 */ /* 0x000fe4000fffe0ff */
[----:B------:R-:W-:-:S02]  /*1940*/  UIADD3 UR29, UPT, UPT, UR4, 0x1, URZ ;  /* 0x00000001041d7890 */ /* 0x000fc4000fffe0ff */
[----:B------:R-:W-:Y:S01]  /*1950*/  UIADD3 UR43, UPT, UPT, -UR4, URZ, URZ ;  /* 0x000000ff042b7290 */ /* 0x000fe2000fffe1ff */
[----:B-123--:R-:W-:-:S11]  /*1960*/  UMOV UR6, URZ ;  /* 0x000000ff00067c82 */ /* 0x00efd60008000000 */
.L_x_42:
[----:B------:R-:W-:-:S09]  /*1970*/  UISETP.NE.AND UP0, UPT, UR48, URZ, UPT ;  /* 0x000000ff3000728c */ /* 0x000fd2000bf05270 */
[----:B-1----:R-:W-:Y:S05]  /*1980*/  BRA.U UP0, `(.L_x_23) ;  /* 0x0000000100287547 */ /* 0x002fea000b800000 */
[----:B------:R-:W-:Y:S02]  /*1990*/  LEA R0, R9, UR13, 0x3 ;  /* 0x0000000d09007c11 */ /* 0x000fe4000f8e18ff */
[----:B------:R-:W-:-:S04]  /*19a0*/  SHF.L.U32 R3, R8, 0x1f, RZ ;  /* 0x0000001f08037819 */ /* 0x000fc800000006ff */
[----:B------:R-:W1:Y:S02]  /*19b0*/  SYNCS.PHASECHK.TRANS64.TRYWAIT P0, [R0+URZ+0xe0], R3 ;  /* 0x0000e003000075a7 */ /* 0x000e6400080011ff */
[----:B-1----:R-:W-:Y:S05]  /*19c0*/  @!P0 BRA `(.L_x_24) ;  /* 0x0000007400288947 */ /* 0x002fea0003800000 */
.L_x_124:
[----:B------:R2:W-:Y:S01]  /*19d0*/  SYNCS.ARRIVE.TRANS64.A1T0 RZ, [R0+URZ+0xd0], RZ ;  /* 0x0000d0ff00ff79a7 */ /* 0x0005e200081000ff */
[----:B------:R-:W-:-:S05]  /*19e0*/  VIADD R9, R9, 0x1 ;  /* 0x0000000109097836 */ /* 0x000fca0000000000 */
[----:B------:R-:W-:-:S04]  /*19f0*/  ISETP.NE.AND P0, PT, R9, 0x2, PT ;  /* 0x000000020900780c */ /* 0x000fc80003f05270 */
[----:B-1----:R-:W-:Y:S02]  /*1a00*/  SEL R3, RZ, 0x1, P0 ;  /* 0x00000001ff037807 */ /* 0x002fe40000000000 */
[----:B------:R-:W-:Y:S02]  /*1a10*/  SEL R9, R9, RZ, P0 ;  /* 0x000000ff09097207 */ /* 0x000fe40000000000 */
[----:B------:R-:W-:-:S07]  /*1a20*/  LOP3.LUT R8, R8, R3, RZ, 0x3c, !PT ;  /* 0x0000000308087212 */ /* 0x000fce00078e3cff */
.L_x_23:
[----:B------:R-:W-:Y:S01]  /*1a30*/  ULEA UR4, UR6, UR13, 0x3 ;  /* 0x0000000d06047291 */ /* 0x000fe2000f8e18ff */
[----:B--2---:R-:W-:Y:S01]  /*1a40*/  SHF.L.U32 R0, R12, 0x1f, RZ ;  /* 0x0000001f0c007819 */ /* 0x004fe200000006ff */
[----:B------:R-:W-:Y:S02]  /*1a50*/  UISETP.GE.U32.AND UP0, UPT, UR47, 0xff, UPT ;  /* 0x000000ff2f00788c */ /* 0x000fe4000bf06070 */
[----:B------:R-:W-:Y:S01]  /*1a60*/  ULEA UR11, UR20, UR46, 0x7 ;  /* 0x0000002e140b7291 */ /* 0x000fe2000f8e38ff */
[----:B------:R-:W-:-:S04]  /*1a70*/  UMOV UR7, URZ ;  /* 0x000000ff00077c82 */ /* 0x000fc80008000000 */
[----:B------:R1:W2:Y:S01]  /*1a80*/  SYNCS.PHASECHK.TRANS64.TRYWAIT P0, [UR4+0x20], R0 ;  /* 0x00002000ff0075a7 */ /* 0x0002a20008001104 */
[----:B------:R-:W-:-:S04]  /*1a90*/  ULEA.HI UR4, UR16, UR16, URZ, 0x1 ;  /* 0x0000001010047291 */ /* 0x000fc8000f8f08ff */
[----:B------:R-:W-:-:S04]  /*1aa0*/  USHF.L.U32 UR4, UR4, 0x7, URZ ;  /* 0x0000000704047899 */ /* 0x000fc800080006ff */
[----:B------:R-:W-:-:S04]  /*1ab0*/  ULOP3.LUT UR35, UR4, 0xffffff00, URZ, 0xc0, !UPT ;  /* 0xffffff0004237892 */ /* 0x000fc8000f8ec0ff */
[----:B------:R-:W-:Y:S01]  /*1ac0*/  UIADD3 UR35, UPT, UPT, UR44, UR35, URZ ;  /* 0x000000232c237290 */ /* 0x000fe2000fffe0ff */
[----:B------:R-:W-:Y:S11]  /*1ad0*/  BRA.U !UP0, `(.L_x_25) ;  /* 0x0000000108c47547 */ /* 0x000ff6000b800000 */
[----:B------:R-:W-:Y:S01]  /*1ae0*/  UMOV UR16, UR43 ;  /* 0x0000002b00107c82 */ /* 0x000fe20008000000 */
[----:B------:R-:W-:Y:S01]  /*1af0*/  UMOV UR4, UR6 ;  /* 0x0000000600047c82 */ /* 0x000fe20008000000 */
[----:B------:R-:W-:-:S05]  /*1b00*/  UMOV UR34, URZ ;  /* 0x000000ff00227c82 */ /* 0x000fca0008000000 */
.L_x_31:
[----:B------:R-:W-:Y:S01]  /*1b10*/  ULEA UR33, UR4, UR13, 0x3 ;  /* 0x0000000d04217291 */ /* 0x000fe2000f8e18ff */
[----:B------:R-:W-:Y:S01]  /*1b20*/  @P3 MOV R2, 0xc000 ;  /* 0x0000c00000023802 */ /* 0x000fe20000000f00 */
[----:B--234-:R-:W-:Y:S10]  /*1b30*/  @P0 BRA `(.L_x_26) ;  /* 0x00000000000c0947 */ /* 0x01cff40003800000 */
[----:B------:R-:W-:-:S04]  /*1b40*/  SHF.L.U32 R3, R12, 0x1f, RZ ;  /* 0x0000001f0c037819 */ /* 0x000fc800000006ff */
[----:B------:R-:W2:Y:S02]  /*1b50*/  SYNCS.PHASECHK.TRANS64.TRYWAIT P0, [UR33+0x20], R3 ;  /* 0x00002003ff0075a7 */ /* 0x000ea40008001121 */
[----:B--2---:R-:W-:Y:S05]  /*1b60*/  @!P0 BRA `(.L_x_27) ;  /* 0x0000007000d48947 */ /* 0x004fea0003800000 */
.L_x_26:
[----:B------:R2:W-:Y:S01]  /*1b70*/  @P3 SYNCS.ARRIVE.TRANS64 RZ, [UR33], R2 ;  /* 0x00000002ffff39a7 */ /* 0x0005e20008000021 */
[----:B------:R-:W-:Y:S02]  /*1b80*/  ULOP3.LUT UR5, UR21, 0x2, URZ, 0xfc, !UPT ;  /* 0x0000000215057892 */ /* 0x000fe4000f8efcff */
[----:B------:R-:W-:Y:S02]  /*1b90*/  UIADD3 UR16, UPT, UPT, UR16, 0x1, URZ ;  /* 0x0000000110107890 */ /* 0x000fe4000fffe0ff */
[----:B------:R-:W-:Y:S02]  /*1ba0*/  UISETP.NE.AND UP0, UPT, UR5, 0x2, UPT ;  /* 0x000000020500788c */ /* 0x000fe4000bf05270 */
[----:B------:R-:W-:-:S07]  /*1bb0*/  UISETP.NE.AND UP2, UPT, UR16, 0x1, UPT ;  /* 0x000000011000788c */ /* 0x000fce000bf45270 */
[----:B------:R-:W-:Y:S05]  /*1bc0*/  BRA.U UP0, `(.L_x_28) ;  /* 0x0000000100047547 */ /* 0x000fea000b800000 */
[----:B------:R-:W-:Y:S05]  /*1bd0*/  BPT.TRAP 0x1 ;  /* 0x000000040000795c */ /* 0x000fea0000300000 */
.L_x_28:
[----:B------:R-:W-:Y:S04]  /*1be0*/  BSSY.RECONVERGENT B0, `(.L_x_29) ;  /* 0x0000003000007945 */ /* 0x000fe80003800200 */
[----:B------:R-:W-:Y:S05]  /*1bf0*/  @!P2 BRA `(.L_x_30) ;  /* 0x000000000004a947 */ /* 0x000fea0003800000 */
[----:B------:R-:W-:Y:S05]  /*1c00*/  BPT.TRAP 0x1 ;  /* 0x000000040000795c */ /* 0x000fea0000300000 */
.L_x_30:
[----:B------:R-:W-:Y:S05]  /*1c10*/  BSYNC.RECONVERGENT B0 ;  /* 0x0000000000007941 */ /* 0x000fea0003800200 */
.L_x_29:
[----:B------:R-:W-:Y:S02]  /*1c20*/  UIADD3 UR5, UPT, UPT, UR4, 0x1, URZ ;  /* 0x0000000104057890 */ /* 0x000fe4000fffe0ff */
[----:B------:R-:W-:Y:S02]  /*1c30*/  ULEA UR32, UR4, UR28, 0xe ;  /* 0x0000001c04207291 */ /* 0x000fe4000f8e70ff */
[----:B------:R-:W-:Y:S02]  /*1c40*/  UISETP.NE.AND UP0, UPT, UR5, 0x4, UPT ;  /* 0x000000040500788c */ /* 0x000fe4000bf05270 */
[----:B------:R-:W-:Y:S02]  /*1c50*/  UIADD3 UR14, UP1, UPT, UR26, 0x80, URZ ;  /* 0x000000801a0e7890 */ /* 0x000fe4000ff3e0ff */
[----:B------:R-:W-:Y:S02]  /*1c60*/  USEL UR7, URZ, 0x1, UP0 ;  /* 0x00000001ff077887 */ /* 0x000fe40008000000 */
[----:B------:R-:W-:-:S02]  /*1c70*/  USEL UR6, UR5, URZ, UP0 ;  /* 0x000000ff05067287 */ /* 0x000fc40008000000 */
[----:B------:R-:W-:Y:S02]  /*1c80*/  ULEA UR8, UR4, UR13, 0xd ;  /* 0x0000000d04087291 */ /* 0x000fe4000f8e68ff */
[----:B------:R-:W-:Y:S01]  /*1c90*/  ULEA UR5, UR6, UR13, 0x3 ;  /* 0x0000000d06057291 */ /* 0x000fe2000f8e18ff */
[----:B------:R-:W-:Y:S01]  /*1ca0*/  LOP3.LUT R12, R12, UR7, RZ, 0x3c, !PT ;  /* 0x000000070c0c7c12 */ /* 0x000fe2000f8e3cff */
[----:B------:R-:W-:Y:S02]  /*1cb0*/  UIADD3 UR4, UP0, UPT, UR26, 0x180, URZ ;  /* 0x000001801a047890 */ /* 0x000fe4000ff1e0ff */
[----:B------:R-:W-:Y:S01]  /*1cc0*/  ULOP3.LUT UR33, UR33, 0xfefffff8, URZ, 0xc0, !UPT ;  /* 0xfefffff821217892 */ /* 0x000fe2000f8ec0ff */
[----:B-1----:R-:W-:Y:S01]  /*1cd0*/  SHF.L.U32 R0, R12, 0x1f, RZ ;  /* 0x0000001f0c007819 */ /* 0x002fe200000006ff */
[----:B------:R-:W-:Y:S02]  /*1ce0*/  UIADD3.X UR15, UPT, UPT, URZ, UR27, URZ, UP1, !UPT ;  /* 0x0000001bff0f7290 */ /* 0x000fe40008ffe4ff */
[----:B------:R-:W-:Y:S01]  /*1cf0*/  UIADD3 UR32, UPT, UPT, UR13, 0x8400, UR32 ;  /* 0x000084000d207890 */ /* 0x000fe2000fffe020 */
[----:B------:R3:W4:Y:S01]  /*1d00*/  SYNCS.PHASECHK.TRANS64.TRYWAIT P0, [UR5+0x20], R0 ;  /* 0x00002000ff0075a7 */ /* 0x0007220008001105 */
[----:B------:R-:W-:-:S02]  /*1d10*/  UPRMT UR7, URZ, 0x5410, UR24 ;  /* 0x00005410ff077896 */ /* 0x000fc40008000018 */
[----:B------:R-:W-:Y:S02]  /*1d20*/  UIADD3 UR8, UPT, UPT, UR8, 0x18400, URZ ;  /* 0x0001840008087890 */ /* 0x000fe4000fffe0ff */
[----:B------:R-:W-:Y:S01]  /*1d30*/  UIADD3.X UR5, UPT, UPT, URZ, UR27, URZ, UP0, !UPT ;  /* 0x0000001bff057290 */ /* 0x000fe200087fe4ff */
[----:B------:R-:W-:Y:S01]  /*1d40*/  UMOV UR18, 0x0 ;  /* 0x0000000000127882 */ /* 0x000fe20000000000 */
[----:B------:R-:W-:Y:S01]  /*1d50*/  UMOV UR19, 0x10000000 ;  /* 0x1000000000137882 */ /* 0x000fe20000000000 */
[----:B------:R-:W-:Y:S01]  /*1d60*/  UMOV UR10, UR34 ;  /* 0x00000022000a7c82 */ /* 0x000fe20008000000 */
[----:B------:R-:W-:Y:S01]  /*1d70*/  UMOV UR12, UR36 ;  /* 0x00000024000c7c82 */ /* 0x000fe20008000000 */
[----:B------:R-:W-:Y:S01]  /*1d80*/  UMOV UR9, UR33 ;  /* 0x0000002100097c82 */ /* 0x000fe20008000000 */
[----:B------:R1:W-:Y:S03]  /*1d90*/  UTMALDG.3D.MULTICAST.2CTA [UR32], [UR14], UR7, desc[UR18] ;  /* 0x000012200e0073b4 */ /* 0x0003e60008211807 */
[----:B------:R2:W-:Y:S01]  /*1da0*/  UTMALDG.3D.2CTA [UR8], [UR4], desc[UR18] ;  /* 0x00001208040075b4 */ /* 0x0005e20008211000 */
[----:B-1----:R-:W-:Y:S01]  /*1db0*/  UIADD3 UR34, UPT, UPT, UR34, 0x80, URZ ;  /* 0x0000008022227890 */ /* 0x002fe2000fffe0ff */
[----:B------:R-:W-:Y:S01]  /*1dc0*/  UMOV UR7, UR29 ;  /* 0x0000001d00077c82 */ /* 0x000fe20008000000 */
[----:B--2---:R-:W-:Y:S01]  /*1dd0*/  UMOV UR4, UR6 ;  /* 0x0000000600047c82 */ /* 0x004fe20008000000 */
[----:B------:R-:W-:Y:S09]  /*1de0*/  BRA.U UP2, `(.L_x_31) ;  /* 0xfffffffd02487547 */ /* 0x000ff2000b83ffff */
.L_x_25:
[----:B------:R-:W-:Y:S01]  /*1df0*/  ULEA UR4, UR6, UR13, 0x3 ;  /* 0x0000000d06047291 */ /* 0x000fe2000f8e18ff */
[----:B-1-3--:R-:W-:Y:S01]  /*1e00*/  SHF.L.U32 R0, R12, 0x1f, RZ ;  /* 0x0000001f0c007819 */ /* 0x00afe200000006ff */
[----:B------:R-:W-:Y:S01]  /*1e10*/  @!P1 SYNCS.ARRIVE.TRANS64.A1T0 RZ, [UR13+0x68], RZ ;  /* 0x000068ffffff99a7 */ /* 0x000fe2000810000d */
[----:B------:R-:W-:-:S06]  /*1e20*/  UISETP.GT.AND UP0, UPT, UR41, UR40, UPT ;  /* 0x000000282900728c */ /* 0x000fcc000bf04270 */
[----:B--2-4-:R1:W2:Y:S03]  /*1e30*/  SYNCS.PHASECHK.TRANS64.TRYWAIT P0, [UR4+0x20], R0 ;  /* 0x00002000ff0075a7 */ /* 0x0142a60008001104 */
[----:B------:R-:W-:Y:S05]  /*1e40*/  BRA.U !UP0, `(.L_x_32) ;  /* 0x0000000108c07547 */ /* 0x000fea000b800000 */
[----:B------:R-:W-:Y:S01]  /*1e50*/  UIADD3 UR25, UPT, UPT, UR45, UR7, URZ ;  /* 0x000000072d197290 */ /* 0x000fe2000fffe0ff */
[----:B------:R-:W-:-:S11]  /*1e60*/  UMOV UR4, UR6 ;  /* 0x0000000600047c82 */ /* 0x000fd60008000000 */
.L_x_38:
[----:B------:R-:W-:Y:S01]  /*1e70*/  ULEA UR17, UR4, UR13, 0x3 ;  /* 0x0000000d04117291 */ /* 0x000fe2000f8e18ff */
[----:B--2---:R-:W-:Y:S01]  /*1e80*/  @P3 MOV R2, 0xc000 ;  /* 0x0000c00000023802 */ /* 0x004fe20000000f00 */
[----:B--2-4-:R-:W-:Y:S10]  /*1e90*/  @P0 BRA `(.L_x_33) ;  /* 0x00000000000c0947 */ /* 0x014ff40003800000 */
[----:B------:R-:W-:-:S04]  /*1ea0*/  SHF.L.U32 R3, R12, 0x1f, RZ ;  /* 0x0000001f0c037819 */ /* 0x000fc800000006ff */
[----:B------:R-:W2:Y:S02]  /*1eb0*/  SYNCS.PHASECHK.TRANS64.TRYWAIT P0, [UR17+0x20], R3 ;  /* 0x00002003ff0075a7 */ /* 0x000ea40008001111 */
[----:B--2---:R-:W-:Y:S05]  /*1ec0*/  @!P0 BRA `(.L_x_34) ;  /* 0x0000007000148947 */ /* 0x004fea0003800000 */
.L_x_33:
[----:B------:R2:W-:Y:S01]  /*1ed0*/  @P3 SYNCS.ARRIVE.TRANS64 RZ, [UR17], R2 ;  /* 0x00000002ffff39a7 */ /* 0x0005e20008000011 */
[----:B------:R-:W-:-:S04]  /*1ee0*/  ULOP3.LUT UR5, UR21, 0x2, URZ, 0xfc, !UPT ;  /* 0x0000000215057892 */ /* 0x000fc8000f8efcff */
[----:B------:R-:W-:-:S09]  /*1ef0*/  UISETP.NE.AND UP0, UPT, UR5, 0x2, UPT ;  /* 0x000000020500788c */ /* 0x000fd2000bf05270 */
[----:B------:R-:W-:Y:S05]  /*1f00*/  BRA.U UP0, `(.L_x_35) ;  /* 0x0000000100047547 */ /* 0x000fea000b800000 */
[----:B------:R-:W-:Y:S05]  /*1f10*/  BPT.TRAP 0x1 ;  /* 0x000000040000795c */ /* 0x000fea0000300000 */
.L_x_35:
[----:B------:R-:W-:Y:S04]  /*1f20*/  BSSY.RECONVERGENT B0, `(.L_x_36) ;  /* 0x0000003000007945 */ /* 0x000fe80003800200 */
[----:B------:R-:W-:Y:S05]  /*1f30*/  @!P2 BRA `(.L_x_37) ;  /* 0x000000000004a947 */ /* 0x000fea0003800000 */
[----:B------:R-:W-:Y:S05]  /*1f40*/  BPT.TRAP 0x1 ;  /* 0x000000040000795c */ /* 0x000fea0000300000 */
.L_x_37:
[----:B------:R-:W-:Y:S05]  /*1f50*/  BSYNC.RECONVERGENT B0 ;  /* 0x0000000000007941 */ /* 0x000fea0003800200 */
.L_x_36:
[----:B------:R-:W-:Y:S02]  /*1f60*/  UIADD3 UR5, UPT, UPT, UR4, 0x1, URZ ;  /* 0x0000000104057890 */ /* 0x000fe4000fffe0ff */
[----:B------:R-:W-:Y:S02]  /*1f70*/  UIADD3 UR14, UP1, UPT, UR26, 0x80, URZ ;  /* 0x000000801a0e7890 */ /* 0x000fe4000ff3e0ff */
[----:B------:R-:W-:Y:S02]  /*1f80*/  UISETP.NE.AND UP0, UPT, UR5, 0x4, UPT ;  /* 0x000000040500788c */ /* 0x000fe4000bf05270 */
[----:B------:R-:W-:Y:S02]  /*1f90*/  ULEA UR16, UR4, UR30, 0xe ;  /* 0x0000001e04107291 */ /* 0x000fe4000f8e70ff */
[----:B------:R-:W-:Y:S02]  /*1fa0*/  USEL UR8, URZ, 0x1, UP0 ;  /* 0x00000001ff087887 */ /* 0x000fe40008000000 */
[----:B------:R-:W-:-:S02]  /*1fb0*/  USEL UR6, UR5, URZ, UP0 ;  /* 0x000000ff05067287 */ /* 0x000fc40008000000 */
[----:B------:R-:W-:Y:S02]  /*1fc0*/  UIADD3 UR22, UP0, UPT, UR26, 0x180, URZ ;  /* 0x000001801a167890 */ /* 0x000fe4000ff1e0ff */
[----:B------:R-:W-:Y:S01]  /*1fd0*/  LOP3.LUT R12, R12, UR8, RZ, 0x3c, !PT ;  /* 0x000000080c0c7c12 */ /* 0x000fe2000f8e3cff */
[----:B------:R-:W-:Y:S02]  /*1fe0*/  ULEA UR8, UR4, UR13, 0xd ;  /* 0x0000000d04087291 */ /* 0x000fe4000f8e68ff */
[----:B------:R-:W-:Y:S01]  /*1ff0*/  ULEA UR5, UR6, UR13, 0x3 ;  /* 0x0000000d06057291 */ /* 0x000fe2000f8e18ff */
[----:B-1----:R-:W-:Y:S01]  /*2000*/  SHF.L.U32 R0, R12, 0x1f, RZ ;  /* 0x0000001f0c007819 */ /* 0x002fe200000006ff */
[----:B------:R-:W-:Y:S02]  /*2010*/  USHF.L.U32 UR18, UR7, 0x7, URZ ;  /* 0x0000000707127899 */ /* 0x000fe400080006ff */
[----:B------:R-:W-:Y:S02]  /*2020*/  ULOP3.LUT UR17, UR17, 0xfefffff8, URZ, 0xc0, !UPT ;  /* 0xfefffff811117892 */ /* 0x000fe4000f8ec0ff */
[----:B------:R-:W-:-:S02]  /*2030*/  UIADD3.X UR15, UPT, UPT, URZ, UR27, URZ, UP1, !UPT ;  /* 0x0000001bff0f7290 */ /* 0x000fc40008ffe4ff */
[----:B------:R-:W-:Y:S01]  /*2040*/  UPRMT UR4, URZ, 0x5410, UR24 ;  /* 0x00005410ff047896 */ /* 0x000fe20008000018 */
[----:B------:R3:W4:Y:S01]  /*2050*/  SYNCS.PHASECHK.TRANS64.TRYWAIT P0, [UR5+0x20], R0 ;  /* 0x00002000ff0075a7 */ /* 0x0007220008001105 */
[----:B------:R-:W-:Y:S02]  /*2060*/  UIADD3 UR8, UPT, UPT, UR8, 0x18400, URZ ;  /* 0x0001840008087890 */ /* 0x000fe4000fffe0ff */
[----:B------:R-:W-:Y:S01]  /*2070*/  UIADD3.X UR23, UPT, UPT, URZ, UR27, URZ, UP0, !UPT ;  /* 0x0000001bff177290 */ /* 0x000fe200087fe4ff */
[----:B------:R-:W-:Y:S01]  /*2080*/  UMOV UR32, 0x0 ;  /* 0x0000000000207882 */ /* 0x000fe20000000000 */
[----:B------:R-:W-:Y:S01]  /*2090*/  UMOV UR33, 0x10000000 ;  /* 0x1000000000217882 */ /* 0x000fe20000000000 */
[----:B------:R-:W-:Y:S01]  /*20a0*/  UMOV UR19, UR35 ;  /* 0x0000002300137c82 */ /* 0x000fe20008000000 */
[----:B------:R-:W-:Y:S01]  /*20b0*/  UMOV UR20, UR36 ;  /* 0x0000002400147c82 */ /* 0x000fe20008000000 */
[----:B------:R-:W-:Y:S01]  /*20c0*/  UMOV UR12, UR36 ;  /* 0x00000024000c7c82 */ /* 0x000fe20008000000 */
[----:B------:R-:W-:Y:S01]  /*20d0*/  UMOV UR9, UR17 ;  /* 0x0000001100097c82 */ /* 0x000fe20008000000 */
[----:B------:R-:W-:Y:S01]  /*20e0*/  UMOV UR10, UR18 ;  /* 0x00000012000a7c82 */ /* 0x000fe20008000000 */
[----:B------:R1:W-:Y:S01]  /*20f0*/  UTMALDG.3D.MULTICAST.2CTA [UR16], [UR14], UR4, desc[UR32] ;  /* 0x000020100e0073b4 */ /* 0x0003e20008211804 */
[----:B------:R-:W-:-:S04]  /*2100*/  UIADD3 UR7, UPT, UPT, UR7, 0x1, URZ ;  /* 0x0000000107077890 */ /* 0x000fc8000fffe0ff */
[----:B------:R-:W-:Y:S01]  /*2110*/  UISETP.NE.AND UP0, UPT, UR7, UR25, UPT ;  /* 0x000000190700728c */ /* 0x000fe2000bf05270 */
[----:B------:R3:W-:Y:S01]  /*2120*/  UTMALDG.3D.2CTA [UR8], [UR22], desc[UR32] ;  /* 0x00002008160075b4 */ /* 0x0007e20008211000 */
[----:B-1----:R-:W-:-:S07]  /*2130*/  UMOV UR4, UR6 ;  /* 0x0000000600047c82 */ /* 0x002fce0008000000 */
[----:B---3--:R-:W-:Y:S05]  /*2140*/  BRA.U UP0, `(.L_x_38) ;  /* 0xfffffffd00487547 */ /* 0x008fea000b83ffff */
.L_x_32:
[C---:B------:R-:W-:Y:S01]  /*2150*/  LEA R3, R11.reuse, UR13, 0x3 ;  /* 0x0000000d0b037c11 */ /* 0x040fe2000f8e18ff */
[----:B------:R-:W-:Y:S01]  /*2160*/  NOP ;  /* 0x0000000000007918 */ /* 0x000fe20000000000 */
[----:B-1----:R-:W-:Y:S02]  /*2170*/  SHF.L.U32 R0, R10, 0x1f, RZ ;  /* 0x0000001f0a007819 */ /* 0x002fe400000006ff */
[----:B------:R-:W-:Y:S02]  /*2180*/  LEA R5, R11, UR13, 0x4 ;  /* 0x0000000d0b057c11 */ /* 0x000fe4000f8e20ff */
[----:B--2-4-:R-:W1:Y:S02]  /*2190*/  SYNCS.PHASECHK.TRANS64.TRYWAIT P0, [R3+URZ+0x70], R0 ;  /* 0x00007000030075a7 */ /* 0x014e6400080011ff */
[----:B-1----:R-:W-:Y:S05]  /*21a0*/  @!P0 BRA `(.L_x_39) ;  /* 0x0000006c00748947 */ /* 0x002fea0003800000 */
.L_x_127:
[----:B------:R-:W2:Y:S01]  /*21b0*/  LDS.128 R4, [R5+0x100] ;  /* 0x0001000005047984 */ /* 0x000ea20000000c00 */
[----:B------:R-:W-:Y:S01]  /*21c0*/  UISETP.GE.AND UP0, UPT, UR42, 0x1, UPT ;  /* 0x000000012a00788c */ /* 0x000fe2000bf06270 */
[----:B------:R-:W-:Y:S01]  /*21d0*/  @!PT LDS RZ, [RZ] ;  /* 0x00000000fffff984 */ /* 0x000fe20000000800 */
[----:B------:R-:W-:Y:S01]  /*21e0*/  @!PT LDS RZ, [RZ] ;  /* 0x00000000fffff984 */ /* 0x000fe20000000800 */
[----:B------:R-:W-:Y:S01]  /*21f0*/  @!PT LDS RZ, [RZ] ;  /* 0x00000000fffff984 */ /* 0x000fe20000000800 */
[----:B------:R-:W-:Y:S01]  /*2200*/  @!PT LDS RZ, [RZ] ;  /* 0x00000000fffff984 */ /* 0x000fe20000000800 */
[----:B------:R3:W-:Y:S06]  /*2210*/  MEMBAR.ALL.CTA ;  /* 0x0000000000007992 */ /* 0x0007ec0000008000 */
[----:B---3--:R-:W3:Y:S01]  /*2220*/  FENCE.VIEW.ASYNC.S ;  /* 0x00000000000073c6 */ /* 0x008ee20000000000 */
[----:B--2---:R-:W-:-:S13]  /*2230*/  LOP3.LUT P0, RZ, R6, 0x1, RZ, 0xc0, !PT ;  /* 0x0000000106ff7812 */ /* 0x004fda000780c0ff */
[----:B---3--:R-:W-:Y:S01]  /*2240*/  VOTEU.ANY UP1, P0 ;  /* 0x0000000000ff7886 */ /* 0x008fe20000020100 */
[----:B------:R-:W-:-:S13]  /*2250*/  PLOP3.LUT P0, PT, PT, PT, UP1, 0x80, 0x8 ;  /* 0x000000000008781c */ /* 0x000fda0003f0f018 */
[----:B-1----:R-:W-:Y:S02]  /*2260*/  @P0 LOP3.LUT R0, R5, 0xffff, RZ, 0xc0, !PT ;  /* 0x0000ffff05000812 */ /* 0x002fe400078ec0ff */
[----:B------:R-:W-:Y:S02]  /*2270*/  @P0 MOV R2, R4 ;  /* 0x0000000400020202 */ /* 0x000fe40000000f00 */
[----:B------:R-:W-:Y:S01]  /*2280*/  @P0 R2UR UR5, R0 ;  /* 0x00000000000502ca */ /* 0x000fe200000e0000 */
[----:B------:R-:W-:Y:S01]  /*2290*/  VIADD R0, R3, 0x80 ;  /* 0x0000008003007836 */ /* 0x000fe20000000000 */
[----:B------:R-:W-:Y:S02]  /*22a0*/  @P0 SHF.R.U32.HI R4, RZ, 0x10, R5 ;  /* 0x00000010ff040819 */ /* 0x000fe40000011605 */
[----:B------:R-:W-:Y:S02]  /*22b0*/  @P0 R2UR UR7, R2 ;  /* 0x00000000020702ca */ /* 0x000fe400000e0000 */
[----:B------:R-:W-:-:S02]  /*22c0*/  PRMT R0, RZ, 0x654, R0 ;  /* 0x00000654ff007816 */ /* 0x000fc40000000000 */
[----:B------:R-:W-:Y:S02]  /*22d0*/  @P0 R2UR UR4, R4 ;  /* 0x00000000040402ca */ /* 0x000fe400000e0000 */
[----:B------:R1:W-:Y:S03]  /*22e0*/  SYNCS.ARRIVE.TRANS64.RED.A1T0 RZ, [R0+URZ], RZ ;  /* 0x000000ff00ff79a7 */ /* 0x0003e600081004ff */
[----:B------:R-:W-:-:S04]  /*22f0*/  @UP1 UMOV UR31, UR5 ;  /* 0x00000005001f1c82 */ /* 0x000fc80008000000 */
[----:B------:R-:W-:-:S04]  /*2300*/  @UP1 UMOV UR37, UR7 ;  /* 0x0000000700251c82 */ /* 0x000fc80008000000 */
[----:B------:R-:W-:Y:S01]  /*2310*/  @UP1 UMOV UR36, UR4 ;  /* 0x0000000400241c82 */ /* 0x000fe20008000000 */
[----:B------:R-:W-:Y:S05]  /*2320*/  BRA.U !UP0, `(.L_x_40) ;  /* 0x0000000108d47547 */ /* 0x000fea000b800000 */
[----:B------:R-:W2:Y:S01]  /*2330*/  LDCU.128 UR16, c[0x0][0xb10] ;  /* 0x00016200ff1077ac */ /* 0x000ea20008000c00 */
[----:B------:R-:W3:Y:S01]  /*2340*/  LDCU UR12, c[0x0][0xb20] ;  /* 0x00016400ff0c77ac */ /* 0x000ee20008000800 */
[----:B------:R-:W4:Y:S01]  /*2350*/  LDCU UR20, c[0x0][0xb0c] ;  /* 0x00016180ff1477ac */ /* 0x000f220008000800 */
[----:B------:R-:W1:Y:S01]  /*2360*/  LDCU.64 UR8, c[0x0][0xb28] ;  /* 0x00016500ff0877ac */ /* 0x000e620008000a00 */
[----:B------:R-:W-:Y:S02]  /*2370*/  UISETP.NE.AND UP3, UPT, UR42, 0x1, UPT ;  /* 0x000000012a00788c */ /* 0x000fe4000bf65270 */
[----:B--2---:R-:W-:Y:S02]  /*2380*/  UIMAD.WIDE.U32 UR10, UR38, UR19, URZ ;  /* 0x00000013260a72a5 */ /* 0x004fe4000f8e00ff */
[----:B------:R-:W-:Y:S02]  /*2390*/  UIMAD.WIDE.U32 UR4, UR39, UR16, URZ ;  /* 0x00000010270472a5 */ /* 0x000fe4000f8e00ff */
[----:B------:R-:W-:-:S02]  /*23a0*/  UISETP.NE.AND UP0, UPT, UR18, 0x1, UPT ;  /* 0x000000011200788c */ /* 0x000fc4000bf05270 */
[----:B------:R-:W-:Y:S01]  /*23b0*/  UIMAD.WIDE.U32 UR22, UR31, UR19, URZ ;  /* 0x000000131f1672a5 */ /* 0x000fe2000f8e00ff */
[----:B------:R-:W-:Y:S02]  /*23c0*/  UMOV UR10, UR11 ;  /* 0x0000000b000a7c82 */ /* 0x000fe40008000000 */
[----:B------:R-:W-:Y:S01]  /*23d0*/  UMOV UR4, UR5 ;  /* 0x0000000500047c82 */ /* 0x000fe20008000000 */
[----:B---3--:R-:W-:Y:S02]  /*23e0*/  USHF.R.U32.HI UR10, URZ, UR12, UR10 ;  /* 0x0000000cff0a7299 */ /* 0x008fe4000801160a */
[----:B----4-:R-:W-:Y:S02]  /*23f0*/  UISETP.NE.AND UP2, UPT, UR20, 0x1, UPT ;  /* 0x000000011400788c */ /* 0x010fe4000bf45270 */
[----:B------:R-:W-:Y:S02]  /*2400*/  USHF.R.U32.HI UR4, URZ, UR17, UR4 ;  /* 0x00000011ff047299 */ /* 0x000fe40008011604 */
[----:B------:R-:W-:-:S02]  /*2410*/  USEL UR5, UR38, UR10, !UP0 ;  /* 0x0000000a26057287 */ /* 0x000fc4000c000000 */
[----:B------:R-:W-:Y:S02]  /*2420*/  USEL UR7, UR39, UR4, !UP2 ;  /* 0x0000000427077287 */ /* 0x000fe4000d000000 */
[----:B-1----:R-:W-:Y:S01]  /*2430*/  UIMAD.WIDE.U32 UR10, UR5, UR8, URZ ;  /* 0x00000008050a72a5 */ /* 0x002fe2000f8e00ff */
[----:B------:R-:W-:Y:S01]  /*2440*/  UMOV UR4, UR23 ;  /* 0x0000001700047c82 */ /* 0x000fe20008000000 */
[----:B------:R-:W-:Y:S02]  /*2450*/  UIMAD.WIDE.U32 UR14, UR37, UR16, URZ ;  /* 0x00000010250e72a5 */ /* 0x000fe4000f8e00ff */
[----:B------:R-:W-:-:S03]  /*2460*/  UIMAD.WIDE.U32 UR22, UR7, UR8, URZ ;  /* 0x00000008071672a5 */ /* 0x000fc6000f8e00ff */
[----:B------:R-:W-:Y:S01]  /*2470*/  UMOV UR10, UR11 ;  /* 0x0000000b000a7c82 */ /* 0x000fe20008000000 */
[----:B------:R-:W-:Y:S02]  /*2480*/  USHF.R.U32.HI UR4, URZ, UR12, UR4 ;  /* 0x0000000cff047299 */ /* 0x000fe40008011604 */
[----:B------:R-:W-:Y:S01]  /*2490*/  @UP3 USHF.R.U32.HI UR5, URZ, UR9, UR10 ;  /* 0x00000009ff053299 */ /* 0x000fe2000801160a */
[----:B------:R-:W-:Y:S01]  /*24a0*/  UMOV UR14, UR15 ;  /* 0x0000000f000e7c82 */ /* 0x000fe20008000000 */
[----:B------:R-:W-:Y:S01]  /*24b0*/  UMOV UR22, UR23 ;  /* 0x0000001700167c82 */ /* 0x000fe20008000000 */
[----:B------:R-:W-:Y:S02]  /*24c0*/  USHF.R.U32.HI UR17, URZ, UR17, UR14 ;  /* 0x00000011ff117299 */ /* 0x000fe4000801160e */
[----:B------:R-:W-:Y:S02]  /*24d0*/  USEL UR4, UR31, UR4, !UP0 ;  /* 0x000000041f047287 */ /* 0x000fe4000c000000 */
[----:B------:R-:W-:-:S02]  /*24e0*/  @UP3 USHF.R.U32.HI UR7, URZ, UR9, UR22 ;  /* 0x00000009ff073299 */ /* 0x000fc40008011616 */
[----:B------:R-:W-:Y:S02]  /*24f0*/  UIMAD UR10, UR42, UR5, URZ ;  /* 0x000000052a0a72a4 */ /* 0x000fe4000f8e02ff */
[----:B------:R-:W-:Y:S02]  /*2500*/  USEL UR5, UR37, UR17, !UP2 ;  /* 0x0000001125057287 */ /* 0x000fe4000d000000 */
[----:B------:R-:W-:Y:S02]  /*2510*/  UIMAD UR12, UR42, UR7, URZ ;  /* 0x000000072a0c72a4 */ /* 0x000fe4000f8e02ff */
[----:B------:R-:W-:Y:S02]  /*2520*/  UISETP.GE.AND UP0, UPT, UR4, UR10, UPT ;  /* 0x0000000a0400728c */ /* 0x000fe4000bf06270 */
[----:B------:R-:W-:Y:S02]  /*2530*/  UIMAD.WIDE.U32 UR10, UR4, UR8, URZ ;  /* 0x00000008040a72a5 */ /* 0x000fe4000f8e00ff */
[----:B------:R-:W-:-:S02]  /*2540*/  UISETP.GE.OR UP0, UPT, UR5, UR12, UP0 ;  /* 0x0000000c0500728c */ /* 0x000fc40008706670 */
[----:B------:R-:W-:Y:S02]  /*2550*/  UIMAD.WIDE.U32 UR14, UR5, UR8, URZ ;  /* 0x00000008050e72a5 */ /* 0x000fe4000f8e00ff */
[----:B------:R-:W-:Y:S01]  /*2560*/  UIADD3 UR12, UPT, UPT, -UR5, URZ, URZ ;  /* 0x000000ff050c7290 */ /* 0x000fe2000fffe1ff */
[----:B------:R-:W-:Y:S01]  /*2570*/  UMOV UR10, UR11 ;  /* 0x0000000b000a7c82 */ /* 0x000fe20008000000 */
[----:B------:R-:W-:Y:S02]  /*2580*/  UIADD3 UR11, UPT, UPT, -UR4, URZ, URZ ;  /* 0x000000ff040b7290 */ /* 0x000fe4000fffe1ff */
[----:B------:R-:W-:-:S03]  /*2590*/  USHF.R.U32.HI UR10, URZ, UR9, UR10 ;  /* 0x00000009ff0a7299 */ /* 0x000fc6000801160a */
[----:B------:R-:W-:Y:S01]  /*25a0*/  @!UP0 UMOV UR8, UR15 ;  /* 0x0000000f00088c82 */ /* 0x000fe20008000000 */
[----:B------:R-:W-:Y:S02]  /*25b0*/  UIMAD UR11, UR18, UR11, UR31 ;  /* 0x0000000b120b72a4 */ /* 0x000fe4000f8e021f */
[----:B------:R-:W-:Y:S02]  /*25c0*/  USEL UR10, UR4, UR10, !UP3 ;  /* 0x0000000a040a7287 */ /* 0x000fe4000d800000 */
[----:B------:R-:W-:Y:S02]  /*25d0*/  @!UP0 USHF.R.U32.HI UR8, URZ, UR9, UR8 ;  /* 0x00000009ff088299 */ /* 0x000fe40008011608 */
[----:B------:R-:W-:Y:S02]  /*25e0*/  UIADD3 UR9, UPT, UPT, -UR10, URZ, URZ ;  /* 0x000000ff0a097290 */ /* 0x000fe4000fffe1ff */
[----:B------:R-:W-:Y:S02]  /*25f0*/  @!UP0 USEL UR8, UR5, UR8, !UP3 ;  /* 0x0000000805088287 */ /* 0x000fe4000d800000 */
[----:B------:R-:W-:-:S02]  /*2600*/  UIMAD UR9, UR42, UR9, UR4 ;  /* 0x000000092a0972a4 */ /* 0x000fc4000f8e0204 */
[----:B------:R-:W-:Y:S02]  /*2610*/  @!UP0 UIADD3 UR10, UPT, UPT, UR10, -UR8, URZ ;  /* 0x800000080a0a8290 */ /* 0x000fe4000fffe0ff */
[----:B------:R-:W-:Y:S02]  /*2620*/  @!UP0 UIMAD UR8, UR9, UR7, UR8 ;  /* 0x00000007090882a4 */ /* 0x000fe4000f8e0208 */
[----:B------:R-:W-:Y:S02]  /*2630*/  @!UP0 UIMAD UR4, UR42, UR10, UR5 ;  /* 0x0000000a2a0482a4 */ /* 0x000fe4000f8e0205 */
[----:B------:R-:W-:Y:S02]  /*2640*/  UIMAD UR7, UR20, UR12, UR37 ;  /* 0x0000000c140772a4 */ /* 0x000fe4000f8e0225 */
[----:B------:R-:W-:Y:S01]  /*2650*/  UIMAD UR31, UR4, UR18, UR11 ;  /* 0x00000012041f72a4 */ /* 0x000fe2000f8e020b */
[----:B------:R-:W-:Y:S02]  /*2660*/  @!UP0 UMOV UR5, UR8 ;  /* 0x0000000800058c82 */ /* 0x000fe40008000000 */
[----:B------:R-:W-:-:S12]  /*2670*/  UIMAD UR37, UR5, UR20, UR7 ;  /* 0x00000014052572a4 */ /* 0x000fd8000f8e0207 */
.L_x_40:
[----:B------:R-:W2:Y:S02]  /*2680*/  LDCU UR4, c[0x0][0xb30] ;  /* 0x00016600ff0477ac */ /* 0x000ea40008000800 */
[----:B--2---:R-:W-:-:S09]  /*2690*/  UISETP.NE.AND UP0, UPT, UR4, 0x1, UPT ;  /* 0x000000010400788c */ /* 0x004fd2000bf05270 */
[----:B------:R-:W-:Y:S05]  /*26a0*/  BRA.U UP0, `(.L_x_41) ;  /* 0x0000000100447547 */ /* 0x000fea000b800000 */
[----:B------:R-:W2:Y:S01]  /*26b0*/  LDCU.128 UR16, c[0x0][0xb10] ;  /* 0x00016200ff1077ac */ /* 0x000ea20008000c00 */
[----:B------:R-:W3:Y:S01]  /*26c0*/  LDCU UR10, c[0x0][0xb0c] ;  /* 0x00016180ff0a77ac */ /* 0x000ee20008000800 */
[----:B------:R-:W4:Y:S01]  /*26d0*/  LDCU UR7, c[0x0][0xb20] ;  /* 0x00016400ff0777ac */ /* 0x000f220008000800 */
[----:B--2---:R-:W-:Y:S02]  /*26e0*/  UIMAD.WIDE.U32 UR8, UR37, UR16, URZ ;  /* 0x00000010250872a5 */ /* 0x004fe4000f8e00ff */
[----:B------:R-:W-:Y:S02]  /*26f0*/  UIMAD.WIDE.U32 UR4, UR31, UR19, URZ ;  /* 0x000000131f0472a5 */ /* 0x000fe4000f8e00ff */
[----:B---3--:R-:W-:Y:S02]  /*2700*/  UISETP.NE.AND UP2, UPT, UR10, 0x1, UPT ;  /* 0x000000010a00788c */ /* 0x008fe4000bf45270 */
[----:B------:R-:W-:Y:S01]  /*2710*/  UISETP.NE.AND UP0, UPT, UR18, 0x1, UPT ;  /* 0x000000011200788c */ /* 0x000fe2000bf05270 */
[----:B------:R-:W-:-:S02]  /*2720*/  UMOV UR8, UR9 ;  /* 0x0000000900087c82 */ /* 0x000fc40008000000 */
[----:B------:R-:W-:Y:S01]  /*2730*/  UMOV UR4, UR5 ;  /* 0x0000000500047c82 */ /* 0x000fe20008000000 */
[----:B------:R-:W-:Y:S02]  /*2740*/  USHF.R.U32.HI UR17, URZ, UR17, UR8 ;  /* 0x00000011ff117299 */ /* 0x000fe40008011608 */
[----:B----4-:R-:W-:Y:S02]  /*2750*/  USHF.R.U32.HI UR4, URZ, UR7, UR4 ;  /* 0x00000007ff047299 */ /* 0x010fe40008011604 */
[----:B------:R-:W-:Y:S02]  /*2760*/  USEL UR5, UR37, UR17, !UP2 ;  /* 0x0000001125057287 */ /* 0x000fe4000d000000 */
[----:B------:R-:W-:-:S04]  /*2770*/  USEL UR4, UR31, UR4, !UP0 ;  /* 0x000000041f047287 */ /* 0x000fc8000c000000 */
[----:B------:R-:W-:Y:S02]  /*2780*/  UIADD3 UR7, UPT, UPT, UR5, -UR4, URZ ;  /* 0x8000000405077290 */ /* 0x000fe4000fffe0ff */
[----:B------:R-:W-:Y:S02]  /*2790*/  UIADD3 UR4, UPT, UPT, -UR5, UR4, URZ ;  /* 0x0000000405047290 */ /* 0x000fe4000fffe1ff */
[----:B------:R-:W-:Y:S02]  /*27a0*/  UIMAD UR31, UR7, UR18, UR31 ;  /* 0x00000012071f72a4 */ /* 0x000fe4000f8e021f */
[----:B------:R-:W-:-:S12]  /*27b0*/  UIMAD UR37, UR4, UR10, UR37 ;  /* 0x0000000a042572a4 */ /* 0x000fd8000f8e0225 */
.L_x_41:
[----:B------:R-:W-:Y:S01]  /*27c0*/  VIADD R11, R11, 0x1 ;  /* 0x000000010b0b7836 */ /* 0x000fe20000000000 */
[----:B------:R-:W-:Y:S01]  /*27d0*/  PLOP3.LUT P1, PT, PT, PT, PT, 0x80, 0x8 ;  /* 0x000000000008781c */ /* 0x000fe20003f2f070 */
[----:B------:R-:W-:Y:S02]  /*27e0*/  UIADD3 UR16, UPT, UPT, UR37, UR62, URZ ;  /* 0x0000003e25107290 */ /* 0x000fe4000fffe0ff */
[----:B------:R-:W-:Y:S01]  /*27f0*/  UIADD3 UR20, UPT, UPT, UR31, UR59, URZ ;  /* 0x0000003b1f147290 */ /* 0x000fe2000fffe0ff */
[----:B------:R-:W-:-:S04]  /*2800*/  ISETP.NE.AND P0, PT, R11, 0x2, PT ;  /* 0x000000020b00780c */ /* 0x000fc80003f05270 */
[----:B------:R-:W-:Y:S02]  /*2810*/  SEL R3, RZ, 0x1, P0 ;  /* 0x00000001ff037807 */ /* 0x000fe40000000000 */
[----:B------:R-:W-:Y:S02]  /*2820*/  SEL R11, R11, RZ, P0 ;  /* 0x000000ff0b0b7207 */ /* 0x000fe40000000000 */
[----:B------:R-:W-:Y:S01]  /*2830*/  LOP3.LUT R10, R10, R3, RZ, 0x3c, !PT ;  /* 0x000000030a0a7212 */ /* 0x000fe200078e3cff */
[----:B------:R-:W-:Y:S06]  /*2840*/  BRA.U UP1, `(.L_x_42) ;  /* 0xfffffff101487547 */ /* 0x000fec000b83ffff */
[----:B------:R-:W-:Y:S01]  /*2850*/  UIADD3 UR13, UPT, UPT, UR13, 0x20, URZ ;  /* 0x000000200d0d7890 */ /* 0x000fe2000fffe0ff */
[----:B------:R-:W-:-:S03]  /*2860*/  SHF.L.U32 R3, R12, 0x1f, RZ ;  /* 0x0000001f0c037819 */ /* 0x000fc600000006ff */
[----:B------:R-:W-:-:S09]  /*2870*/  ULEA UR4, UR6, UR13, 0x3 ;  /* 0x0000000d06047291 */ /* 0x000fd2000f8e18ff */
[----:B------:R-:W2:Y:S02]  /*2880*/  SYNCS.PHASECHK.TRANS64.TRYWAIT P0, [UR4], R3 ;  /* 0x00000003ff0075a7 */ /* 0x000ea40008001104 */
[----:B--2---:R-:W-:Y:S05]  /*2890*/  @!P0 BRA `(.L_x_43) ;  /* 0x0000006400cc8947 */ /* 0x004fea0003800000 */
.L_x_129:
[----:B------:R-:W-:-:S04]  /*28a0*/  UIADD3 UR4, UPT, UPT, UR6, 0x1, URZ ;  /* 0x0000000106047890 */ /* 0x000fc8000fffe0ff */
[----:B------:R-:W-:-:S04]  /*28b0*/  UISETP.NE.AND UP0, UPT, UR4, 0x4, UPT ;  /* 0x000000040400788c */ /* 0x000fc8000bf05270 */
[----:B------:R-:W-:Y:S02]  /*28c0*/  USEL UR6, URZ, 0x1, UP0 ;  /* 0x00000001ff067887 */ /* 0x000fe40008000000 */
[----:B------:R-:W-:-:S04]  /*28d0*/  USEL UR4, UR4, URZ, UP0 ;  /* 0x000000ff04047287 */ /* 0x000fc80008000000 */
[----:B------:R-:W-:Y:S01]  /*28e0*/  ULEA UR5, UR4, UR13, 0x3 ;  /* 0x0000000d04057291 */ /* 0x000fe2000f8e18ff */
[----:B------:R-:W-:-:S04]  /*28f0*/  LOP3.LUT R2, R12, UR6, RZ, 0x3c, !PT ;  /* 0x000000060c027c12 */ /* 0x000fc8000f8e3cff */
[----:B-1----:R-:W-:-:S04]  /*2900*/  SHF.L.U32 R3, R2, 0x1f, RZ ;  /* 0x0000001f02037819 */ /* 0x002fc800000006ff */
[----:B------:R-:W1:Y:S02]  /*2910*/  SYNCS.PHASECHK.TRANS64.TRYWAIT P0, [UR5], R3 ;  /* 0x00000003ff0075a7 */ /* 0x000e640008001105 */
[----:B-1----:R-:W-:Y:S05]  /*2920*/  @!P0 BRA `(.L_x_44) ;  /* 0x0000006400c08947 */ /* 0x002fea0003800000 */
.L_x_131:
        /* <DEDUP_REMOVED lines=9> */
.L_x_133:
[----:B------:R-:W-:-:S04]  /*29c0*/  UIADD3 UR4, UPT, UPT, UR4, 0x1, URZ ;  /* 0x0000000104047890 */ /* 0x000fc8000fffe0ff */
[----:B------:R-:W-:-:S04]  /*29d0*/  UISETP.NE.AND UP0, UPT, UR4, 0x4, UPT ;  /* 0x000000040400788c */ /* 0x000fc8000bf05270 */
[----:B------:R-:W-:Y:S02]  /*29e0*/  USEL UR5, URZ, 0x1, UP0 ;  /* 0x00000001ff057887 */ /* 0x000fe40008000000 */
[----:B------:R-:W-:-:S04]  /*29f0*/  USEL UR4, UR4, URZ, UP0 ;  /* 0x000000ff04047287 */ /* 0x000fc80008000000 */
[----:B------:R-:W-:Y:S01]  /*2a00*/  ULEA UR4, UR4, UR13, 0x3 ;  /* 0x0000000d04047291 */ /* 0x000fe2000f8e18ff */
[----:B-1----:R-:W-:-:S04]  /*2a10*/  LOP3.LUT R3, R2, UR5, RZ, 0x3c, !PT ;  /* 0x0000000502037c12 */ /* 0x002fc8000f8e3cff */
[----:B------:R-:W-:Y:S01]  /*2a20*/  SHF.L.U32 R3, R3, 0x1f, RZ ;  /* 0x0000001f03037819 */ /* 0x000fe200000006ff */
[----:B------:R-:W-:-:S07]  /*2a30*/  IMAD.U32 R0, RZ, RZ, UR4 ;  /* 0x00000004ff007e24 */ /* 0x000fce000f8e00ff */
.L_x_46:
[----:B-1----:R1:W2:Y:S02]  /*2a40*/  SYNCS.PHASECHK.TRANS64.TRYWAIT P0, [R0+URZ], R3 ;  /* 0x00000003000075a7 */ /* 0x0022a400080011ff */
[----:B--2---:R-:W-:Y:S05]  /*2a50*/  @!P0 NANOSLEEP.SYNCS 0x989680 ;  /* 0x009896800000895d */ /* 0x004fea0003900000 */
[----:B------:R-:W2:Y:S02]  /*2a60*/  @!P0 SYNCS.PHASECHK.TRANS64 P0, [R0+URZ], R3 ;  /* 0x00000003000085a7 */ /* 0x000ea400080010ff */
[----:B--2---:R-:W-:Y:S05]  /*2a70*/  @P0 EXIT ;  /* 0x000000000000094d */ /* 0x004fea0003800000 */
[----:B------:R-:W-:Y:S05]  /*2a80*/  BRA `(.L_x_46) ;  /* 0xfffffffc00ec7947 */ /* 0x000fea000383ffff */
.L_x_22:
[----:B------:R-:W-:-:S04]  /*2a90*/  UISETP.NE.AND UP0, UPT, UR48, URZ, UPT ;  /* 0x000000ff3000728c */ /* 0x000fc8000bf05270 */
[----:B------:R-:W-:-:S09]  /*2aa0*/  UISETP.NE.OR UP0, UPT, UR13, 0x1, UP0 ;  /* 0x000000010d00788c */ /* 0x000fd20008705670 */
[----:B------:R-:W-:Y:S05]  /*2ab0*/  BRA.U UP0, `(.L_x_47) ;  /* 0x0000000500487547 */ /* 0x000fea000b800000 */
[----:B------:R-:W-:Y:S01]  /*2ac0*/  ISETP.GE.U32.AND P2, PT, R0, 0x4, PT ;  /* 0x000000040000780c */ /* 0x000fe20003f46070 */
[----:B------:R-:W-:Y:S01]  /*2ad0*/  IMAD.MOV.U32 R12, RZ, RZ, 0x1 ;  /* 0x00000001ff0c7424 */ /* 0x000fe200078e00ff */
[----:B------:R-:W-:Y:S02]  /*2ae0*/  CS2R R10, SRZ ;  /* 0x00000000000a7805 */ /* 0x000fe4000001ff00 */
[----:B------:R-:W-:Y:S01]  /*2af0*/  CS2R R8, SRZ ;  /* 0x0000000000087805 */ /* 0x000fe2000001ff00 */
[----:B------:R-:W-:Y:S01]  /*2b00*/  UMOV UR4, 0x400 ;  /* 0x0000040000047882 */ /* 0x000fe20000000000 */
[----:B------:R-:W-:Y:S01]  /*2b10*/  UMOV UR5, URZ ;  /* 0x000000ff00057c82 */ /* 0x000fe20008000000 */
[----:B------:R-:W-:-:S12]  /*2b20*/  ULEA UR6, UR48, UR4, 0x18 ;  /* 0x0000000430067291 */ /* 0x000fd8000f8ec0ff */
.L_x_51:
[----:B------:R-:W-:Y:S02]  /*2b30*/  LEA R2, R8, UR6, 0x3 ;  /* 0x0000000608027c11 */ /* 0x000fe4000f8e18ff */
[----:B------:R-:W-:-:S03]  /*2b40*/  SHF.L.U32 R5, R9, 0x1f, RZ ;  /* 0x0000001f09057819 */ /* 0x000fc600000006ff */
[----:B------:R-:W-:Y:S01]  /*2b50*/  VIADD R4, R2, 0xe0 ;  /* 0x000000e002047836 */ /* 0x000fe20000000000 */
[----:B------:R-:W1:Y:S02]  /*2b60*/  SYNCS.PHASECHK.TRANS64.TRYWAIT P0, [R2+URZ+0xd0], R5 ;  /* 0x0000d005020075a7 */ /* 0x000e6400080011ff */
[----:B-1----:R-:W-:Y:S05]  /*2b70*/  @!P0 BRA `(.L_x_48) ;  /* 0x00000064005c8947 */ /* 0x002fea0003800000 */
.L_x_134:
[----:B------:R-:W-:Y:S01]  /*2b80*/  ULEA UR4, UR5, UR6, 0x3 ;  /* 0x0000000605047291 */ /* 0x000fe2000f8e18ff */
[----:B------:R-:W-:Y:S02]  /*2b90*/  PRMT R4, RZ, 0x654, R4 ;  /* 0x00000654ff047816 */ /* 0x000fe40000000004 */
[----:B-1----:R-:W-:Y:S01]  /*2ba0*/  SHF.L.U32 R5, R12, 0x1f, RZ ;  /* 0x0000001f0c057819 */ /* 0x002fe200000006ff */
[----:B------:R-:W-:Y:S01]  /*2bb0*/  UIADD3 UR7, UPT, UPT, UR4, 0x70, URZ ;  /* 0x0000007004077890 */ /* 0x000fe2000fffe0ff */
[----:B------:R1:W-:Y:S05]  /*2bc0*/  SYNCS.ARRIVE.TRANS64.RED.A1T0 RZ, [R4+URZ], RZ ;  /* 0x000000ff04ff79a7 */ /* 0x0003ea00081004ff */
[----:B------:R-:W-:Y:S01]  /*2bd0*/  IMAD.U32 R7, RZ, RZ, UR7 ;  /* 0x00000007ff077e24 */ /* 0x000fe2000f8e00ff */
[----:B------:R-:W2:Y:S04]  /*2be0*/  SYNCS.PHASECHK.TRANS64.TRYWAIT P0, [UR4+0x80], R5 ;  /* 0x00008005ff0075a7 */ /* 0x000ea80008001104 */
[----:B------:R-:W-:Y:S01]  /*2bf0*/  PRMT R6, R0, 0x654, R7 ;  /* 0x0000065400067816 */ /* 0x000fe20000000007 */
[----:B-1----:R-:W-:Y:S01]  /*2c00*/  @!P2 IMAD.MOV.U32 R4, RZ, RZ, 0x10 ;  /* 0x00000010ff04a424 */ /* 0x002fe200078e00ff */
[----:B--2---:R-:W-:Y:S06]  /*2c10*/  @!P0 BRA `(.L_x_49) ;  /* 0x0000006400488947 */ /* 0x004fec0003800000 */
.L_x_136:
[----:B------:R-:W-:Y:S01]  /*2c20*/  ULEA UR8, UR5, UR6, 0x4 ;  /* 0x0000000605087291 */ /* 0x000fe2000f8e20ff */
[----:B------:R-:W-:Y:S01]  /*2c30*/  SEL R3, R6, R3, !P2 ;  /* 0x0000000306037207 */ /* 0x000fe20005000000 */
[----:B------:R-:W-:Y:S01]  /*2c40*/  UIADD3 UR9, UPT, UPT, UR4, 0x70, URZ ;  /* 0x0000007004097890 */ /* 0x000fe2000fffe0ff */
[----:B-1----:R-:W-:Y:S01]  /*2c50*/  LEA R2, R11, UR6, 0x3 ;  /* 0x000000060b027c11 */ /* 0x002fe2000f8e18ff */
[----:B------:R-:W-:Y:S01]  /*2c60*/  UIADD3 UR8, UPT, UPT, UR8, 0x100, URZ ;  /* 0x0000010008087890 */ /* 0x000fe2000fffe0ff */
[----:B------:R-:W-:Y:S01]  /*2c70*/  SHF.L.U32 R5, R10, 0x1f, RZ ;  /* 0x0000001f0a057819 */ /* 0x000fe200000006ff */
[----:B------:R1:W-:Y:S01]  /*2c80*/  @!P2 SYNCS.ARRIVE.TRANS64.RED RZ, [R3+URZ], R4 ;  /* 0x0000000403ffa9a7 */ /* 0x0003e200080004ff */
[----:B------:R-:W-:Y:S01]  /*2c90*/  UIADD3 UR4, UPT, UPT, UR5, 0x1, URZ ;  /* 0x0000000105047890 */ /* 0x000fe2000fffe0ff */
[----:B------:R-:W-:-:S03]  /*2ca0*/  VIADD R8, R8, 0x1 ;  /* 0x0000000108087836 */ /* 0x000fc60000000000 */
[----:B------:R-:W-:Y:S02]  /*2cb0*/  UISETP.NE.AND UP0, UPT, UR4, 0x2, UPT ;  /* 0x000000020400788c */ /* 0x000fe4000bf05270 */
[----:B------:R-:W-:Y:S06]  /*2cc0*/  UGETNEXTWORKID.BROADCAST [UR8], [UR9] ;  /* 0x00000000080073ca */ /* 0x000fec0008000100 */
[----:B------:R-:W-:Y:S01]  /*2cd0*/  USEL UR7, URZ, 0x1, UP0 ;  /* 0x00000001ff077887 */ /* 0x000fe20008000000 */
[----:B------:R-:W-:Y:S01]  /*2ce0*/  ISETP.NE.AND P0, PT, R8, 0x2, PT ;  /* 0x000000020800780c */ /* 0x000fe20003f05270 */
[----:B------:R-:W-:Y:S01]  /*2cf0*/  USEL UR5, UR4, URZ, UP0 ;  /* 0x000000ff04057287 */ /* 0x000fe20008000000 */
[----:B------:R-:W2:Y:S03]  /*2d00*/  SYNCS.PHASECHK.TRANS64.TRYWAIT P1, [R2+URZ+0x70], R5 ;  /* 0x00007005020075a7 */ /* 0x000ea600080211ff */
[----:B------:R-:W-:Y:S01]  /*2d10*/  LOP3.LUT R12, R12, UR7, RZ, 0x3c, !PT ;  /* 0x000000070c0c7c12 */ /* 0x000fe2000f8e3cff */
[----:B-12---:R-:W-:Y:S07]  /*2d20*/  @!P1 BRA `(.L_x_50) ;  /* 0x00000064001c9947 */ /* 0x006fee0003800000 */
.L_x_137:
[C---:B------:R-:W-:Y:S01]  /*2d30*/  LEA R4, R11.reuse, UR6, 0x4 ;  /* 0x000000060b047c11 */ /* 0x040fe2000f8e20ff */
[----:B-1----:R-:W-:Y:S01]  /*2d40*/  VIADD R2, R2, 0x80 ;  /* 0x0000008002027836 */ /* 0x002fe20000000000 */
[----:B------:R-:W-:Y:S01]  /*2d50*/  SEL R8, R8, RZ, P0 ;  /* 0x000000ff08087207 */ /* 0x000fe20000000000 */
[----:B------:R-:W-:-:S03]  /*2d60*/  VIADD R11, R11, 0x1 ;  /* 0x000000010b0b7836 */ /* 0x000fc60000000000 */
[----:B------:R-:W1:Y:S01]  /*2d70*/  LDS.128 R4, [R4+0x100] ;  /* 0x0001000004047984 */ /* 0x000e620000000c00 */
[----:B------:R-:W-:Y:S02]  /*2d80*/  PRMT R2, RZ, 0x654, R2 ;  /* 0x00000654ff027816 */ /* 0x000fe40000000002 */
[C---:B------:R-:W-:Y:S01]  /*2d90*/  ISETP.NE.AND P1, PT, R11.reuse, 0x2, PT ;  /* 0x000000020b00780c */ /* 0x040fe20003f25270 */
[----:B------:R-:W-:Y:S01]  /*2da0*/  @!PT LDS RZ, [RZ] ;  /* 0x00000000fffff984 */ /* 0x000fe20000000800 */
[----:B------:R-:W-:Y:S01]  /*2db0*/  @!PT LDS RZ, [RZ] ;  /* 0x00000000fffff984 */ /* 0x000fe20000000800 */
[----:B------:R-:W-:Y:S01]  /*2dc0*/  @!PT LDS RZ, [RZ] ;  /* 0x00000000fffff984 */ /* 0x000fe20000000800 */
[----:B------:R-:W-:Y:S01]  /*2dd0*/  @!PT LDS RZ, [RZ] ;  /* 0x00000000fffff984 */ /* 0x000fe20000000800 */
[----:B------:R2:W-:Y:S06]  /*2de0*/  MEMBAR.ALL.CTA ;  /* 0x0000000000007992 */ /* 0x0005ec0000008000 */
[----:B--2---:R-:W2:Y:S01]  /*2df0*/  FENCE.VIEW.ASYNC.S ;  /* 0x00000000000073c6 */ /* 0x004ea20000000000 */
[----:B------:R-:W-:Y:S01]  /*2e00*/  SEL R11, R11, RZ, P1 ;  /* 0x000000ff0b0b7207 */ /* 0x000fe20000800000 */
[----:B--2---:R2:W-:Y:S01]  /*2e10*/  SYNCS.ARRIVE.TRANS64.RED.A1T0 RZ, [R2+URZ], RZ ;  /* 0x000000ff02ff79a7 */ /* 0x0045e200081004ff */
[----:B-1----:R-:W-:-:S02]  /*2e20*/  LOP3.LUT P3, RZ, R6, 0x1, RZ, 0xc0, !PT ;  /* 0x0000000106ff7812 */ /* 0x002fc4000786c0ff */
[----:B------:R-:W-:-:S04]  /*2e30*/  SEL R5, RZ, 0x1, P1 ;  /* 0x00000001ff057807 */ /* 0x000fc80000800000 */
[----:B------:R-:W-:Y:S02]  /*2e40*/  LOP3.LUT R10, R10, R5, RZ, 0x3c, !PT ;  /* 0x000000050a0a7212 */ /* 0x000fe400078e3cff */
[----:B--2---:R-:W-:-:S04]  /*2e50*/  SEL R2, RZ, 0x1, P0 ;  /* 0x00000001ff027807 */ /* 0x004fc80000000000 */
[----:B------:R-:W-:Y:S01]  /*2e60*/  LOP3.LUT R9, R9, R2, RZ, 0x3c, !PT ;  /* 0x0000000209097212 */ /* 0x000fe200078e3cff */
[----:B------:R-:W-:Y:S06]  /*2e70*/  @P3 BRA `(.L_x_51) ;  /* 0xfffffffc002c3947 */ /* 0x000fec000383ffff */
[----:B------:R-:W-:Y:S01]  /*2e80*/  ULEA UR4, UR5, UR6, 0x3 ;  /* 0x0000000605047291 */ /* 0x000fe2000f8e18ff */
[----:B------:R-:W-:-:S08]  /*2e90*/  SHF.L.U32 R3, R12, 0x1f, RZ ;  /* 0x0000001f0c037819 */ /* 0x000fd000000006ff */
[----:B------:R-:W1:Y:S02]  /*2ea0*/  SYNCS.PHASECHK.TRANS64 P0, [UR4+0x80], R3 ;  /* 0x00008003ff0075a7 */ /* 0x000e640008001004 */
[----:B-1----:R-:W-:Y:S05]  /*2eb0*/  @P0 BRA `(.L_x_52) ;  /* 0x0000000000080947 */ /* 0x002fea0003800000 */
[----:B------:R-:W1:Y:S02]  /*2ec0*/  SYNCS.PHASECHK.TRANS64.TRYWAIT P0, [UR4+0x80], R3 ;  /* 0x00008003ff0075a7 */ /* 0x000e640008001104 */
[----:B-1----:R-:W-:Y:S05]  /*2ed0*/  @!P0 BRA `(.L_x_53) ;  /* 0x0000006000c48947 */ /* 0x002fea0003800000 */
.L_x_52:
[----:B------:R-:W-:-:S04]  /*2ee0*/  UIADD3 UR7, UPT, UPT, UR5, 0x1, URZ ;  /* 0x0000000105077890 */ /* 0x000fc8000fffe0ff */
[----:B------:R-:W-:-:S04]  /*2ef0*/  UISETP.NE.AND UP0, UPT, UR7, 0x2, UPT ;  /* 0x000000020700788c */ /* 0x000fc8000bf05270 */
[----:B------:R-:W-:Y:S02]  /*2f00*/  USEL UR8, URZ, 0x1, UP0 ;  /* 0x00000001ff087887 */ /* 0x000fe40008000000 */
[----:B------:R-:W-:-:S04]  /*2f10*/  USEL UR7, UR7, URZ, UP0 ;  /* 0x000000ff07077287 */ /* 0x000fc80008000000 */
[----:B------:R-:W-:Y:S01]  /*2f20*/  ULEA UR7, UR7, UR6, 0x3 ;  /* 0x0000000607077291 */ /* 0x000fe2000f8e18ff */
[----:B-1----:R-:W-:-:S04]  /*2f30*/  LOP3.LUT R3, R12, UR8, RZ, 0x3c, !PT ;  /* 0x000000080c037c12 */ /* 0x002fc8000f8e3cff */
[----:B------:R-:W-:-:S04]  /*2f40*/  SHF.L.U32 R0, R3, 0x1f, RZ ;  /* 0x0000001f03007819 */ /* 0x000fc800000006ff */
[----:B------:R-:W1:Y:S02]  /*2f50*/  SYNCS.PHASECHK.TRANS64 P0, [UR7+0x80], R0 ;  /* 0x00008000ff0075a7 */ /* 0x000e640008001007 */
[----:B-1----:R-:W-:Y:S05]  /*2f60*/  @P0 EXIT ;  /* 0x000000000000094d */ /* 0x002fea0003800000 */
[----:B------:R-:W-:Y:S02]  /*2f70*/  SHF.L.U32 R3, R3, 0x1f, RZ ;  /* 0x0000001f03037819 */ /* 0x000fe400000006ff */
[----:B------:R-:W-:-:S07]  /*2f80*/  MOV R0, UR7 ;  /* 0x0000000700007c02 */ /* 0x000fce0008000f00 */
.L_x_54:
[----:B-1----:R1:W2:Y:S02]  /*2f90*/  SYNCS.PHASECHK.TRANS64.TRYWAIT P0, [R0+URZ+0x80], R3 ;  /* 0x00008003000075a7 */ /* 0x0022a400080011ff */
[----:B--2---:R-:W-:Y:S05]  /*2fa0*/  @!P0 NANOSLEEP.SYNCS 0x989680 ;  /* 0x009896800000895d */ /* 0x004fea0003900000 */
[----:B------:R-:W2:Y:S02]  /*2fb0*/  @!P0 SYNCS.PHASECHK.TRANS64 P0, [R0+URZ+0x80], R3 ;  /* 0x00008003000085a7 */ /* 0x000ea400080010ff */
[----:B--2---:R-:W-:Y:S05]  /*2fc0*/  @P0 EXIT ;  /* 0x000000000000094d */ /* 0x004fea0003800000 */
[----:B------:R-:W-:Y:S05]  /*2fd0*/  BRA `(.L_x_54) ;  /* 0xfffffffc00ec7947 */ /* 0x000fea000383ffff */
.L_x_47:
[----:B------:R-:W-:Y:S05]  /*2fe0*/  BRA.U UP4, `(.L_x_55) ;  /* 0x0000001104d87547 */ /* 0x000fea000b800000 */
[----:B------:R-:W-:Y:S01]  /*2ff0*/  UMOV UR4, 0x40 ;  /* 0x0000004000047882 */ /* 0x000fe20000000000 */
[----:B------:R-:W-:Y:S01]  /*3000*/  NOP ;  /* 0x0000000000007918 */ /* 0x000fe20000000000 */
[----:B------:R-:W-:Y:S01]  /*3010*/  ULEA UR5, UR48, UR4, 0x18 ;  /* 0x0000000430057291 */ /* 0x000fe2000f8ec0ff */
[----:B------:R-:W-:Y:S02]  /*3020*/  UMOV UR6, 0x400 ;  /* 0x0000040000067882 */ /* 0x000fe40000000000 */
[----:B------:R-:W-:-:S06]  /*3030*/  ULEA UR6, UR48, UR6, 0x18 ;  /* 0x0000000630067291 */ /* 0x000fcc000f8ec0ff */
[----:B------:R-:W1:Y:S02]  /*3040*/  LDS.U8 R0, [UR5+0x1c] ;  /* 0x00001c05ff007984 */ /* 0x000e640008000000 */
[----:B-1----:R-:W-:-:S13]  /*3050*/  ISETP.NE.AND P0, PT, R0, RZ, PT ;  /* 0x000000ff0000720c */ /* 0x002fda0003f05270 */
[----:B------:R-:W-:Y:S05]  /*3060*/  @P0 BRA `(.L_x_56) ;  /* 0x0000000400080947 */ /* 0x000fea0003800000 */
[----:B------:R-:W-:Y:S02]  /*3070*/  UISETP.NE.U32.AND UP1, UPT, UR46, 0x1, UPT ;  /* 0x000000012e00788c */ /* 0x000fe4000bf25070 */
[----:B------:R-:W-:-:S07]  /*3080*/  UIADD3 UR7, UPT, UPT, UR5, 0x8, URZ ;  /* 0x0000000805077890 */ /* 0x000fce000fffe0ff */
[----:B------:R-:W-:Y:S05]  /*3090*/  BRA.U !UP1, `(.L_x_57) ;  /* 0x00000001099c7547 */ /* 0x000fea000b800000 */
[----:B------:R-:W-:Y:S01]  /*30a0*/  ELECT P0, URZ, PT ;  /* 0x0000000000ff782f */ /* 0x000fe20003800000 */
[----:B------:R-:W-:-:S12]  /*30b0*/  BSSY B0, `(.L_x_57) ;  /* 0x0000025000007945 */ /* 0x000fd80003800000 */
[----:B------:R-:W-:Y:S05]  /*30c0*/  @!P0 BRA `(.L_x_58) ;  /* 0x00000000008c8947 */ /* 0x000fea0003800000 */
[----:B------:R-:W-:-:S05]  /*30d0*/  UMOV UR4, 0x10 ;  /* 0x0000001000047882 */ /* 0x000fca0000000000 */
[----:B------:R-:W-:Y:S04]  /*30e0*/  DEPBAR.LE SB1, 0x36 ;  /* 0x00009d800000791a */ /* 0x000fe80000000000 */
[----:B------:R-:W1:Y:S02]  /*30f0*/  UTCATOMSWS.2CTA.FIND_AND_SET.ALIGN UP0, UR4, UR4 ;  /* 0x00000004000475e3 */ /* 0x000e640008200800 */
[----:B-1----:R-:W-:Y:S01]  /*3100*/  MOV R11, UR4 ;  /* 0x00000004000b7c02 */ /* 0x002fe20008000f00 */
[----:B------:R-:W-:Y:S06]  /*3110*/  BRA.U UP0, `(.L_x_59) ;  /* 0x0000000100187547 */ /* 0x000fec000b800000 */
.L_x_60:
[----:B------:R-:W-:Y:S05]  /*3120*/  NANOSLEEP 0x64 ;  /* 0x000000640000795d */ /* 0x000fea0003800000 */
[----:B------:R-:W-:-:S05]  /*3130*/  UMOV UR4, 0x10 ;  /* 0x0000001000047882 */ /* 0x000fca0000000000 */
[----:B------:R-:W-:Y:S04]  /*3140*/  DEPBAR.LE SB1, 0x36 ;  /* 0x00009d800000791a */ /* 0x000fe80000000000 */
[----:B------:R-:W1:Y:S02]  /*3150*/  UTCATOMSWS.2CTA.FIND_AND_SET.ALIGN UP0, UR4, UR4 ;  /* 0x00000004000475e3 */ /* 0x000e640008200800 */
[----:B-1----:R-:W-:Y:S01]  /*3160*/  MOV R11, UR4 ;  /* 0x00000004000b7c02 */ /* 0x002fe20008000f00 */
[----:B------:R-:W-:Y:S05]  /*3170*/  BRA.U !UP0, `(.L_x_60) ;  /* 0xfffffffd08e87547 */ /* 0x000fea000b83ffff */
.L_x_59:
[----:B------:R-:W1:Y:S01]  /*3180*/  LDS R7, [UR5+0x10] ;  /* 0x00001005ff077984 */ /* 0x000e620008000800 */
[----:B------:R-:W-:Y:S01]  /*3190*/  IMAD.U32 R5, RZ, RZ, UR6 ;  /* 0x00000006ff057e24 */ /* 0x000fe2000f8e00ff */
[----:B------:R-:W-:-:S03]  /*31a0*/  MOV R4, UR45 ;  /* 0x0000002d00047c02 */ /* 0x000fc60008000f00 */
[----:B------:R-:W-:Y:S01]  /*31b0*/  VIADD R5, R5, 0x120 ;  /* 0x0000012005057836 */ /* 0x000fe20000000000 */
[----:B-1----:R-:W-:-:S04]  /*31c0*/  SHF.L.U32 R7, R7, 0x1f, RZ ;  /* 0x0000001f07077819 */ /* 0x002fc800000006ff */
[----:B------:R-:W1:Y:S02]  /*31d0*/  SYNCS.PHASECHK.TRANS64.TRYWAIT P0, [UR5+0x8], R7 ;  /* 0x00000807ff0075a7 */ /* 0x000e640008001105 */
[----:B-1----:R-:W-:Y:S05]  /*31e0*/  @P0 BRA `(.L_x_61) ;  /* 0x0000000000080947 */ /* 0x002fea0003800000 */
[----:B------:R-:W1:Y:S02]  /*31f0*/  SYNCS.PHASECHK.TRANS64.TRYWAIT P0, [UR5+0x8], R7 ;  /* 0x00000807ff0075a7 */ /* 0x000e640008001105 */
[----:B-1----:R-:W-:Y:S05]  /*3200*/  @!P0 BRA `(.L_x_62) ;  /* 0x0000006000108947 */ /* 0x002fea0003800000 */
.L_x_61:
[----:B-1----:R-:W-:Y:S01]  /*3210*/  HFMA2 R0, -RZ, RZ, 0, 5.9604644775390625e-08 ;  /* 0x00000001ff007431 */ /* 0x002fe200000001ff */
[----:B------:R-:W-:Y:S01]  /*3220*/  UPRMT UR4, UR45, 0x654, UR7 ;  /* 0x000006542d047896 */ /* 0x000fe20008000007 */
[----:B------:R-:W-:Y:S01]  /*3230*/  IMAD.MOV.U32 R8, RZ, RZ, 0xffff ;  /* 0x0000ffffff087424 */ /* 0x000fe200078e00ff */
[----:B------:R-:W-:Y:S01]  /*3240*/  PRMT R4, R4, 0x654, R5 ;  /* 0x0000065404047816 */ /* 0x000fe20000000005 */
[----:B------:R-:W-:Y:S02]  /*3250*/  IMAD.MOV.U32 R6, RZ, RZ, 0x4 ;  /* 0x00000004ff067424 */ /* 0x000fe400078e00ff */
[----:B------:R-:W-:Y:S01]  /*3260*/  IMAD.SHL.U32 R9, R11, 0x20, RZ ;  /* 0x000000200b097824 */ /* 0x000fe200078e00ff */
[----:B------:R-:W-:Y:S02]  /*3270*/  MOV R5, UR4 ;  /* 0x0000000400057c02 */ /* 0x000fe40008000f00 */
[-C--:B------:R-:W-:Y:S01]  /*3280*/  SHF.L.U32 R8, R8, R11.reuse, RZ ;  /* 0x0000000b08087219 */ /* 0x080fe200000006ff */
[----:B------:R1:W-:Y:S01]  /*3290*/  SYNCS.ARRIVE.TRANS64.RED RZ, [UR4], R6 ;  /* 0x00000006ffff79a7 */ /* 0x0003e20008000404 */
[----:B------:R-:W-:Y:S01]  /*32a0*/  SHF.L.U32 R7, R0, R11, RZ ;  /* 0x0000000b00077219 */ /* 0x000fe200000006ff */
[----:B------:R1:W-:Y:S04]  /*32b0*/  STS [UR6+0x120], R9 ;  /* 0x00012009ff007988 */ /* 0x0003e80008000806 */
[----:B------:R1:W-:Y:S04]  /*32c0*/  STAS [R4.64], R11 ;  /* 0x0000000b04007dbd */ /* 0x0003e8000c0008ff */
[----:B------:R1:W-:Y:S04]  /*32d0*/  ATOMS.OR RZ, [UR5+0x14], R8 ;  /* 0x00001408ffff798c */ /* 0x0003e8000b000005 */
[----:B------:R1:W-:Y:S04]  /*32e0*/  ATOMS.OR RZ, [UR5+0x18], R7 ;  /* 0x00001807ffff798c */ /* 0x0003e8000b000005 */
[----:B------:R1:W-:Y:S02]  /*32f0*/  ATOMS.XOR RZ, [UR5+0x10], R0 ;  /* 0x00001000ffff798c */ /* 0x0003e4000b800005 */
.L_x_58:
[----:B------:R-:W-:Y:S05]  /*3300*/  BSYNC B0 ;  /* 0x0000000000007941 */ /* 0x000fea0003800000 */
.L_x_57:
[----:B------:R-:W-:Y:S05]  /*3310*/  BRA.U UP1, `(.L_x_63) ;  /* 0x00000001016c7547 */ /* 0x000fea000b800000 */
[----:B------:R-:W-:-:S03]  /*3320*/  UMOV UR4, 0xffffffff ;  /* 0xffffffff00047882 */ /* 0x000fc60000000000 */
[----:B------:R-:W-:Y:S05]  /*3330*/  BRA.DIV UR4, `(.L_x_64) ;  /* 0x0000005e04dc7947 */ /* 0x000fea000b800000 */
[----:B------:R-:W-:-:S13]  /*3340*/  ELECT P0, URZ, PT ;  /* 0x0000000000ff782f */ /* 0x000fda0003800000 */
.L_x_141:
[----:B------:R-:W-:Y:S05]  /*3350*/  @!P0 BRA `(.L_x_63) ;  /* 0x00000000005c8947 */ /* 0x000fea0003800000 */
[----:B-1----:R-:W1:Y:S02]  /*3360*/  LDS R5, [UR5+0x10] ;  /* 0x00001005ff057984 */ /* 0x002e640008000800 */
[----:B-1----:R-:W-:-:S04]  /*3370*/  SHF.L.U32 R5, R5, 0x1f, RZ ;  /* 0x0000001f05057819 */ /* 0x002fc800000006ff */
[----:B------:R-:W1:Y:S02]  /*3380*/  SYNCS.PHASECHK.TRANS64.TRYWAIT P0, [UR5+0x8], R5 ;  /* 0x00000805ff0075a7 */ /* 0x000e640008001105 */
[----:B-1----:R-:W-:Y:S05]  /*3390*/  @P0 BRA `(.L_x_65) ;  /* 0x0000000000080947 */ /* 0x002fea0003800000 */
[----:B------:R-:W1:Y:S02]  /*33a0*/  SYNCS.PHASECHK.TRANS64.TRYWAIT P0, [UR5+0x8], R5 ;  /* 0x00000805ff0075a7 */ /* 0x000e640008001105 */
[----:B-1----:R-:W-:Y:S05]  /*33b0*/  @!P0 BRA `(.L_x_66) ;  /* 0x0000005c00e08947 */ /* 0x002fea0003800000 */
.L_x_65:
[----:B------:R-:W2:Y:S01]  /*33c0*/  LDS R7, [UR6+0x120] ;  /* 0x00012006ff077984 */ /* 0x000ea20008000800 */
[----:B-1----:R-:W-:Y:S02]  /*33d0*/  HFMA2 R0, -RZ, RZ, 0, 5.9604644775390625e-08 ;  /* 0x00000001ff007431 */ /* 0x002fe400000001ff */
[----:B------:R-:W-:Y:S01]  /*33e0*/  IMAD.MOV.U32 R4, RZ, RZ, 0xffff ;  /* 0x0000ffffff047424 */ /* 0x000fe200078e00ff */
[----:B------:R-:W-:Y:S01]  /*33f0*/  UPRMT UR4, UR45, 0x654, UR7 ;  /* 0x000006542d047896 */ /* 0x000fe20008000007 */
[----:B--2---:R-:W-:-:S03]  /*3400*/  IMAD.SHL.U32 R5, R7, 0x20, RZ ;  /* 0x0000002007057824 */ /* 0x004fc600078e00ff */
[-C--:B------:R-:W-:Y:S02]  /*3410*/  SHF.L.U32 R4, R4, R7.reuse, RZ ;  /* 0x0000000704047219 */ /* 0x080fe400000006ff */
[----:B------:R-:W-:Y:S01]  /*3420*/  SHF.L.U32 R7, R0, R7, RZ ;  /* 0x0000000700077219 */ /* 0x000fe200000006ff */
[----:B------:R2:W-:Y:S04]  /*3430*/  STS [UR6+0x120], R5 ;  /* 0x00012005ff007988 */ /* 0x0005e80008000806 */
[----:B------:R2:W-:Y:S04]  /*3440*/  ATOMS.OR RZ, [UR5+0x14], R4 ;  /* 0x00001404ffff798c */ /* 0x0005e8000b000005 */
[----:B------:R2:W-:Y:S01]  /*3450*/  ATOMS.OR RZ, [UR5+0x18], R7 ;  /* 0x00001807ffff798c */ /* 0x0005e2000b000005 */
[----:B------:R-:W-:Y:S03]  /*3460*/  SYNCS.ARRIVE.TRANS64.RED.A1T0 RZ, [UR4], RZ ;  /* 0x000000ffffff79a7 */ /* 0x000fe60008100404 */
[----:B------:R2:W-:Y:S01]  /*3470*/  ATOMS.XOR RZ, [UR5+0x10], R0 ;  /* 0x00001000ffff798c */ /* 0x0005e2000b800005 */
[----:B------:R-:W-:Y:S05]  /*3480*/  BRA `(.L_x_63) ;  /* 0x0000000000107947 */ /* 0x000fea0003800000 */
.L_x_56:
[----:B------:R-:W-:Y:S02]  /*3490*/  MOV R0, 0xffffffff ;  /* 0xffffffff00007802 */ /* 0x000fe40000000f00 */
[----:B------:R-:W-:-:S03]  /*34a0*/  MOV R4, 0x34d0 ;  /* 0x000034d000047802 */ /* 0x000fc60000000f00 */
[----:B------:R1:W-:Y:S04]  /*34b0*/  STS [UR6+0x120], R0 ;  /* 0x00012000ff007988 */ /* 0x0003e80008000806 */
[----:B-1---5:R-:W-:Y:S05]  /*34c0*/  CALL.REL.NOINC `($__internal_1_$__cuda_sm10x_tcgen05_guardrail_trap_phase_invalid_during_alloc) ;  /* 0x0000006400287944 */ /* 0x022fea0003c00000 */
.L_x_63:
[----:B------:R-:W-:Y:S05]  /*34d0*/  WARPSYNC.ALL ;  /* 0x0000000000007948 */ /* 0x000fea0003800000 */
[----:B------:R-:W3:Y:S01]  /*34e0*/  S2UR UR4, SR_CgaCtaId ;  /* 0x00000000000479c3 */ /* 0x000ee20000008800 */
[----:B------:R-:W-:Y:S01]  /*34f0*/  UMOV UR26, 0x400 ;  /* 0x00000400001a7882 */ /* 0x000fe20000000000 */
[----:B------:R-:W-:-:S06]  /*3500*/  NOP ;  /* 0x0000000000007918 */ /* 0x000fcc0000000000 */
[----:B------:R-:W-:Y:S06]  /*3510*/  BAR.ARV 0x6, 0xa0 ;  /* 0x0182800000007b1d */ /* 0x000fec0000002000 */
[----:B------:R-:W4:Y:S01]  /*3520*/  LDCU UR6, c[0x0][0x38c] ;  /* 0x00007180ff0677ac */ /* 0x000f220008000800 */
[----:B------:R-:W-:Y:S01]  /*3530*/  LOP3.LUT R3, R3, 0xffff, RZ, 0xc0, !PT ;  /* 0x0000ffff03037812 */ /* 0x000fe200078ec0ff */
[----:B-1----:R-:W-:Y:S01]  /*3540*/  IMAD.MOV.U32 R9, RZ, RZ, 0x1 ;  /* 0x00000001ff097424 */ /* 0x002fe200078e00ff */
[----:B------:R-:W-:Y:S01]  /*3550*/  LOP3.LUT R2, R2, 0xffff, RZ, 0xc0, !PT ;  /* 0x0000ffff02027812 */ /* 0x000fe200078ec0ff */
[----:B------:R-:W-:Y:S01]  /*3560*/  IMAD.MOV.U32 R8, RZ, RZ, RZ ;  /* 0x000000ffff087224 */ /* 0x000fe200078e00ff */
[----:B------:R-:W-:Y:S01]  /*3570*/  R2UR UR28, R3 ;  /* 0x00000000031c72ca */ /* 0x000fe200000e0000 */
[----:B------:R-:W-:Y:S01]  /*3580*/  UMOV UR32, URZ ;  /* 0x000000ff00207c82 */ /* 0x000fe20008000000 */
[----:B------:R-:W-:-:S02]  /*3590*/  R2UR UR42, R2 ;  /* 0x00000000022a72ca */ /* 0x000fc400000e0000 */
[----:B------:R-:W-:Y:S01]  /*35a0*/  CS2R R2, SRZ ;  /* 0x0000000000027805 */ /* 0x000fe2000001ff00 */
[----:B------:R-:W-:Y:S01]  /*35b0*/  UMOV UR23, URZ ;  /* 0x000000ff00177c82 */ /* 0x000fe20008000000 */
[----:B---3--:R-:W-:Y:S01]  /*35c0*/  ULEA UR26, UR4, UR26, 0x18 ;  /* 0x0000001a041a7291 */ /* 0x008fe2000f8ec0ff */
[----:B------:R-:W-:Y:S01]  /*35d0*/  UMOV UR22, URZ ;  /* 0x000000ff00167c82 */ /* 0x000fe20008000000 */
[----:B------:R-:W-:Y:S02]  /*35e0*/  UISETP.NE.AND UP3, UPT, UR46, URZ, UPT ;  /* 0x000000ff2e00728c */ /* 0x000fe4000bf65270 */
[----:B------:R-:W-:Y:S02]  /*35f0*/  UIADD3 UR5, UPT, UPT, UR26, 0x8400, URZ ;  /* 0x000084001a057890 */ /* 0x000fe4000fffe0ff */
[----:B------:R-:W-:-:S03]  /*3600*/  UIADD3 UR4, UPT, UPT, UR26, 0x18400, URZ ;  /* 0x000184001a047890 */ /* 0x000fc6000fffe0ff */
[----:B--2---:R-:W1:Y:S01]  /*3610*/  LDS R0, [UR26+0x120] ;  /* 0x0001201aff007984 */ /* 0x004e620008000800 */
[----:B----4-:R-:W-:Y:S02]  /*3620*/  UIADD3 UR6, UPT, UPT, UR6, 0x7f, URZ ;  /* 0x0000007f06067890 */ /* 0x010fe4000fffe0ff */
[----:B------:R-:W-:Y:S02]  /*3630*/  USHF.R.U32.HI UR5, URZ, 0x4, UR5 ;  /* 0x00000004ff057899 */ /* 0x000fe40008011605 */
[----:B------:R-:W-:Y:S02]  /*3640*/  USHF.R.S32.HI UR33, URZ, 0x1f, UR6 ;  /* 0x0000001fff217899 */ /* 0x000fe40008011406 */
[----:B------:R-:W-:Y:S02]  /*3650*/  USHF.R.U32.HI UR4, URZ, 0x4, UR4 ;  /* 0x00000004ff047899 */ /* 0x000fe40008011604 */
[----:B------:R-:W-:Y:S02]  /*3660*/  ULEA.HI UR33, UR33, UR6, URZ, 0x7 ;  /* 0x0000000621217291 */ /* 0x000fe4000f8f38ff */
[----:B------:R-:W-:-:S02]  /*3670*/  ULOP3.LUT UR5, UR5, 0x3fff, URZ, 0xc0, !UPT ;  /* 0x00003fff05057892 */ /* 0x000fc4000f8ec0ff */
[----:B------:R-:W-:Y:S02]  /*3680*/  USHF.R.S32.HI UR33, URZ, 0x7, UR33 ;  /* 0x00000007ff217899 */ /* 0x000fe40008011421 */
[----:B------:R-:W-:Y:S02]  /*3690*/  ULOP3.LUT UR30, UR4, 0x3fff, URZ, 0xc0, !UPT ;  /* 0x00003fff041e7892 */ /* 0x000fe4000f8ec0ff */
[----:B------:R-:W-:Y:S01]  /*36a0*/  UISETP.LT.AND UP0, UPT, UR33, 0x1, UPT ;  /* 0x000000012100788c */ /* 0x000fe2000bf01270 */
[----:B------:R-:W-:Y:S01]  /*36b0*/  UMOV UR40, 0x0 ;  /* 0x0000000000287882 */ /* 0x000fe20000000000 */
[----:B------:R-:W-:Y:S01]  /*36c0*/  UMOV UR41, 0x10200010 ;  /* 0x1020001000297882 */ /* 0x000fe20000000000 */
[----:B------:R-:W-:Y:S02]  /*36d0*/  ULOP3.LUT UR29, UR5, 0x10000, URZ, 0xfc, !UPT ;  /* 0x00010000051d7892 */ /* 0x000fe4000f8efcff */
[----:B------:R-:W-:Y:S02]  /*36e0*/  ULOP3.LUT UR30, UR30, 0x10000, URZ, 0xfc, !UPT ;  /* 0x000100001e1e7892 */ /* 0x000fe4000f8efcff */
[----:B------:R-:W-:Y:S01]  /*36f0*/  USEL UR43, UR33, 0x1, !UP0 ;  /* 0x00000001212b7887 */ /* 0x000fe2000c000000 */
[----:B------:R-:W-:Y:S01]  /*3700*/  UMOV UR38, 0x0 ;  /* 0x0000000000267882 */ /* 0x000fe20000000000 */
[----:B------:R-:W-:Y:S01]  /*3710*/  UMOV UR39, 0x10200010 ;  /* 0x1020001000277882 */ /* 0x000fe20000000000 */
[----:B------:R-:W-:Y:S01]  /*3720*/  UMOV UR36, 0x0 ;  /* 0x0000000000247882 */ /* 0x000fe20000000000 */
[----:B------:R-:W-:Y:S01]  /*3730*/  UMOV UR37, 0x10200010 ;  /* 0x1020001000257882 */ /* 0x000fe20000000000 */
[----:B------:R-:W-:Y:S01]  /*3740*/  UMOV UR34, 0x0 ;  /* 0x0000000000227882 */ /* 0x000fe20000000000 */
[----:B------:R-:W-:Y:S01]  /*3750*/  UMOV UR35, 0x10200010 ;  /* 0x1020001000237882 */ /* 0x000fe20000000000 */
[----:B-1----:R-:W-:-:S15]  /*3760*/  R2UR UR44, R0 ;  /* 0x00000000002c72ca */ /* 0x002fde00000e0000 */
.L_x_74:
[C---:B------:R-:W-:Y:S02]  /*3770*/  LEA R0, R8.reuse, UR26, 0x3 ;  /* 0x0000001a08007c11 */ /* 0x040fe4000f8e18ff */
[----:B------:R-:W-:Y:S02]  /*3780*/  SHF.L.U32 R5, R3, 0x1f, RZ ;  /* 0x0000001f03057819 */ /* 0x000fe400000006ff */
[----:B------:R-:W-:Y:S02]  /*3790*/  LEA R4, R8, UR26, 0x4 ;  /* 0x0000001a08047c11 */ /* 0x000fe4000f8e20ff */
[----:B------:R-:W1:Y:S02]  /*37a0*/  SYNCS.PHASECHK.TRANS64.TRYWAIT P0, [R0+URZ+0x70], R5 ;  /* 0x00007005000075a7 */ /* 0x000e6400080011ff */
[----:B-1-3--:R-:W-:Y:S05]  /*37b0*/  @!P0 BRA `(.L_x_67) ;  /* 0x0000005800f88947 */ /* 0x00afea0003800000 */
.L_x_142:
[----:B-1----:R-:W1:Y:S01]  /*37c0*/  LDS.128 R4, [R4+0x100] ;  /* 0x0001000004047984 */ /* 0x002e620000000c00 */
[----:B------:R-:W-:Y:S02]  /*37d0*/  VIADD R0, R0, 0x80 ;  /* 0x0000008000007836 */ /* 0x000fe40000000000 */
[----:B------:R-:W-:Y:S01]  /*37e0*/  VIADD R8, R8, 0x1 ;  /* 0x0000000108087836 */ /* 0x000fe20000000000 */
[----:B------:R-:W-:Y:S01]  /*37f0*/  @!PT LDS RZ, [RZ] ;  /* 0x00000000fffff984 */ /* 0x000fe20000000800 */
[----:B------:R-:W-:Y:S01]  /*3800*/  @!PT LDS RZ, [RZ] ;  /* 0x00000000fffff984 */ /* 0x000fe20000000800 */
[----:B------:R-:W-:Y:S01]  /*3810*/  @!PT LDS RZ, [RZ] ;  /* 0x00000000fffff984 */ /* 0x000fe20000000800 */
[----:B------:R-:W-:Y:S01]  /*3820*/  @!PT LDS RZ, [RZ] ;  /* 0x00000000fffff984 */ /* 0x000fe20000000800 */
[----:B------:R2:W-:Y:S06]  /*3830*/  MEMBAR.ALL.CTA ;  /* 0x0000000000007992 */ /* 0x0005ec0000008000 */
[----:B--2---:R-:W2:Y:S01]  /*3840*/  FENCE.VIEW.ASYNC.S ;  /* 0x00000000000073c6 */ /* 0x004ea20000000000 */
[----:B------:R-:W-:-:S04]  /*3850*/  PRMT R0, RZ, 0x654, R0 ;  /* 0x00000654ff007816 */ /* 0x000fc80000000000 */
[----:B--2---:R2:W-:Y:S01]  /*3860*/  SYNCS.ARRIVE.TRANS64.RED.A1T0 RZ, [R0+URZ], RZ ;  /* 0x000000ff00ff79a7 */ /* 0x0045e200081004ff */
[----:B-1----:R-:W-:Y:S01]  /*3870*/  LOP3.LUT P1, RZ, R6, 0x1, RZ, 0xc0, !PT ;  /* 0x0000000106ff7812 */ /* 0x002fe2000782c0ff */
[----:B--2---:R-:W-:-:S12]  /*3880*/  BRA.U UP3, `(.L_x_68) ;  /* 0x0000000503087547 */ /* 0x004fd8000b800000 */
[----:B------:R-:W1:Y:S01]  /*3890*/  LDCU UR4, c[0x0][0x38c] ;  /* 0x00007180ff0477ac */ /* 0x000e620008000800 */
[----:B------:R-:W-:Y:S02]  /*38a0*/  PLOP3.LUT P2, PT, PT, PT, PT, 0x80, 0x8 ;  /* 0x000000000008781c */ /* 0x000fe40003f4f070 */
[----:B------:R-:W-:Y:S01]  /*38b0*/  SHF.L.U32 R5, R9, 0x1f, RZ ;  /* 0x0000001f09057819 */ /* 0x000fe200000006ff */
[----:B------:R-:W-:Y:S02]  /*38c0*/  ULEA UR31, UR32, UR26, 0x3 ;  /* 0x0000001a201f7291 */ /* 0x000fe4000f8e18ff */
[----:B------:R-:W-:Y:S02]  /*38d0*/  ULEA UR11, UR32, UR44, 0x7 ;  /* 0x0000002c200b7291 */ /* 0x000fe4000f8e38ff */
[----:B-1----:R-:W-:-:S06]  /*38e0*/  UISETP.GE.AND UP0, UPT, UR4, 0x1, UPT ;  /* 0x000000010400788c */ /* 0x002fcc000bf06270 */
[----:B------:R-:W-:-:S05]  /*38f0*/  PLOP3.LUT P0, PT, PT, PT, UP0, 0x80, 0x8 ;  /* 0x000000000008781c */ /* 0x000fca0003f0f008 */
[----:B------:R-:W-:-:S08]  /*3900*/  @UP0 ULEA UR4, UR23, UR26, 0x3 ;  /* 0x0000001a17040291 */ /* 0x000fd0000f8e18ff */
[----:B------:R-:W-:-:S04]  /*3910*/  @P0 SHF.L.U32 R0, R2, 0x1f, RZ ;  /* 0x0000001f02000819 */ /* 0x000fc800000006ff */
[----:B------:R1:W2:Y:S01]  /*3920*/  @P0 SYNCS.PHASECHK.TRANS64.TRYWAIT P2, [UR4], R0 ;  /* 0x00000000ff0005a7 */ /* 0x0002a20008041104 */
[----:B------:R-:W3:Y:S02]  /*3930*/  SYNCS.PHASECHK.TRANS64.TRYWAIT P0, [UR31+0xb0], R5 ;  /* 0x0000b005ff0075a7 */ /* 0x000ee4000800111f */
[----:B-123--:R-:W-:Y:S05]  /*3940*/  @!P0 BRA `(.L_x_69) ;  /* 0x0000005800a88947 */ /* 0x00efea0003800000 */
.L_x_144:
[----:B------:R-:W-:Y:S01]  /*3950*/  UMOV UR27, UR22 ;  /* 0x00000016001b7c82 */ /* 0x000fe20008000000 */
[----:B------:R-:W-:Y:S05]  /*3960*/  BRA.U !UP0, `(.L_x_70) ;  /* 0x0000000108c07547 */ /* 0x000fea000b800000 */
[----:B------:R-:W-:Y:S02]  /*3970*/  UIADD3 UR27, UPT, UPT, UR43, UR22, URZ ;  /* 0x000000162b1b7290 */ /* 0x000fe4000fffe0ff */
[----:B------:R-:W-:Y:S01]  /*3980*/  UPLOP3.LUT UP2, UPT, UPT, UPT, UPT, 0x40, 0x4 ;  /* 0x000000000004789c */ /* 0x000fe20003f4e870 */
[----:B------:R-:W-:Y:S01]  /*3990*/  UMOV UR24, UR33 ;  /* 0x0000002100187c82 */ /* 0x000fe20008000000 */
[----:B------:R-:W-:-:S09]  /*39a0*/  UMOV UR10, UR23 ;  /* 0x00000017000a7c82 */ /* 0x000fd20008000000 */
.L_x_73:
[----:B--2---:R-:W-:Y:S01]  /*39b0*/  ULEA UR5, UR10, UR26, 0x3 ;  /* 0x0000001a0a057291 */ /* 0x004fe2000f8e18ff */
[----:B---3--:R-:W-:Y:S11]  /*39c0*/  @P2 BRA `(.L_x_71) ;  /* 0x00000000000c2947 */ /* 0x008ff60003800000 */
[----:B-1----:R-:W-:Y:S04]  /*39d0*/  SHF.L.U32 R5, R2, 0x1f, RZ ;  /* 0x0000001f02057819 */ /* 0x002fe800000006ff */
[----:B------:R-:W1:Y:S02]  /*39e0*/  SYNCS.PHASECHK.TRANS64.TRYWAIT P0, [UR5], R5 ;  /* 0x00000005ff0075a7 */ /* 0x000e640008001105 */
[----:B-1----:R-:W-:Y:S05]  /*39f0*/  @!P0 BRA `(.L_x_72) ;  /* 0x0000005800948947 */ /* 0x002fea0003800000 */
.L_x_71:
[----:B------:R-:W-:Y:S01]  /*3a00*/  UISETP.NE.AND UP0, UPT, UR24, 0x1, UPT ;  /* 0x000000011800788c */ /* 0x000fe2000bf05270 */
[----:B------:R-:W-:Y:S01]  /*3a10*/  PLOP3.LUT P2, PT, PT, PT, PT, 0x80, 0x8 ;  /* 0x000000000008781c */ /* 0x000fe20003f4f070 */
[----:B------:R-:W-:Y:S02]  /*3a20*/  UIADD3 UR4, UPT, UPT, UR10, 0x1, URZ ;  /* 0x000000010a047890 */ /* 0x000fe4000fffe0ff */
[----:B------:R-:W-:Y:S02]  /*3a30*/  UIADD3 UR25, UPT, UPT, UR5, 0x20, URZ ;  /* 0x0000002005197890 */ /* 0x000fe4000fffe0ff */
[----:B------:R-:W-:Y:S01]  /*3a40*/  UISETP.NE.AND UP1, UPT, UR4, 0x4, UPT ;  /* 0x000000040400788c */ /* 0x000fe2000bf25270 */
[----:B------:R-:W-:Y:S01]  /*3a50*/  PLOP3.LUT P0, PT, PT, PT, UP0, 0x80, 0x8 ;  /* 0x000000000008781c */ /* 0x000fe20003f0f008 */
[----:B------:R-:W-:Y:S02]  /*3a60*/  UIADD3 UR22, UPT, UPT, UR22, 0x1, URZ ;  /* 0x0000000116167890 */ /* 0x000fe4000fffe0ff */
[----:B------:R-:W-:Y:S02]  /*3a70*/  USEL UR6, URZ, 0x1, UP1 ;  /* 0x00000001ff067887 */ /* 0x000fe40008800000 */
[----:B------:R-:W-:Y:S02]  /*3a80*/  USEL UR23, UR4, URZ, UP1 ;  /* 0x000000ff04177287 */ /* 0x000fe40008800000 */
[----:B------:R-:W-:Y:S02]  /*3a90*/  UIADD3 UR24, UPT, UPT, UR24, -0x1, URZ ;  /* 0xffffffff18187890 */ /* 0x000fe4000fffe0ff */
[----:B------:R-:W-:Y:S01]  /*3aa0*/  @UP0 ULEA UR4, UR23, UR26, 0x3 ;  /* 0x0000001a17040291 */ /* 0x000fe2000f8e18ff */
[----:B------:R-:W-:Y:S01]  /*3ab0*/  LOP3.LUT R2, R2, UR6, RZ, 0x3c, !PT ;  /* 0x0000000602027c12 */ /* 0x000fe2000f8e3cff */
[----:B------:R-:W-:Y:S02]  /*3ac0*/  ULEA UR6, UR10, UR30, 0x9 ;  /* 0x0000001e0a067291 */ /* 0x000fe4000f8e48ff */
[----:B------:R-:W-:Y:S01]  /*3ad0*/  UISETP.NE.AND UP0, UPT, UR22, UR27, UPT ;  /* 0x0000001b1600728c */ /* 0x000fe2000bf05270 */
[----:B-1----:R-:W-:Y:S01]  /*3ae0*/  @P0 SHF.L.U32 R0, R2, 0x1f, RZ ;  /* 0x0000001f02000819 */ /* 0x002fe200000006ff */
[----:B------:R-:W-:Y:S02]  /*3af0*/  UIADD3 UR20, UPT, UPT, UR6, 0x2, URZ ;  /* 0x0000000206147890 */ /* 0x000fe4000fffe0ff */
[----:B------:R-:W-:Y:S01]  /*3b00*/  UIADD3 UR16, UPT, UPT, UR6, 0x4, URZ ;  /* 0x0000000406107890 */ /* 0x000fe2000fffe0ff */
[----:B------:R2:W3:Y:S01]  /*3b10*/  @P0 SYNCS.PHASECHK.TRANS64.TRYWAIT P2, [UR4], R0 ;  /* 0x00000000ff0005a7 */ /* 0x0004e20008041104 */
[----:B------:R-:W-:Y:S02]  /*3b20*/  ULEA UR4, UR10, UR29, 0xa ;  /* 0x0000001d0a047291 */ /* 0x000fe4000f8e50ff */
[----:B------:R-:W-:Y:S02]  /*3b30*/  UIADD3 UR12, UPT, UPT, UR6, 0x6, URZ ;  /* 0x00000006060c7890 */ /* 0x000fe4000fffe0ff */
[----:B------:R-:W-:Y:S02]  /*3b40*/  UIADD3 UR18, UPT, UPT, UR4, 0x2, URZ ;  /* 0x0000000204127890 */ /* 0x000fe4000fffe0ff */
[----:B------:R-:W-:Y:S02]  /*3b50*/  UIADD3 UR14, UPT, UPT, UR4, 0x4, URZ ;  /* 0x00000004040e7890 */ /* 0x000fe4000fffe0ff */
[----:B------:R-:W-:Y:S01]  /*3b60*/  UIADD3 UR8, UPT, UPT, UR4, 0x6, URZ ;  /* 0x0000000604087890 */ /* 0x000fe2000fffe0ff */
[----:B------:R-:W-:Y:S01]  /*3b70*/  UMOV UR7, 0x40004040 ;  /* 0x4000404000077882 */ /* 0x000fe20000000000 */
[----:B------:R-:W-:Y:S01]  /*3b80*/  UMOV UR5, 0x40004040 ;  /* 0x4000404000057882 */ /* 0x000fe20000000000 */
[----:B------:R-:W-:Y:S01]  /*3b90*/  UMOV UR21, 0x40004040 ;  /* 0x4000404000157882 */ /* 0x000fe20000000000 */
[----:B------:R2:W-:Y:S01]  /*3ba0*/  UTCQMMA.2CTA gdesc[UR4], gdesc[UR6], tmem[UR11], tmem[UR40], idesc[UR41], UP2 ;  /* 0x00ff2806040075ea */ /* 0x0005e2000920030b */
[----:B------:R-:W-:Y:S01]  /*3bb0*/  UPLOP3.LUT UP2, UPT, UPT, UPT, UPT, 0x80, 0x8 ;  /* 0x000000000008789c */ /* 0x000fe20003f4f070 */
[----:B------:R-:W-:Y:S01]  /*3bc0*/  UMOV UR19, 0x40004040 ;  /* 0x4000404000137882 */ /* 0x000fe20000000000 */
[----:B------:R-:W-:Y:S01]  /*3bd0*/  UMOV UR17, 0x40004040 ;  /* 0x4000404000117882 */ /* 0x000fe20000000000 */
[----:B------:R2:W-:Y:S01]  /*3be0*/  UTCQMMA.2CTA gdesc[UR18], gdesc[UR20], tmem[UR11], tmem[UR38], idesc[UR39], UPT ;  /* 0x00ff2614120075ea */ /* 0x0005e2000ba0030b */
[----:B------:R-:W-:Y:S01]  /*3bf0*/  UMOV UR15, 0x40004040 ;  /* 0x40004040000f7882 */ /* 0x000fe20000000000 */
[----:B------:R-:W-:Y:S01]  /*3c00*/  UMOV UR13, 0x40004040 ;  /* 0x40004040000d7882 */ /* 0x000fe20000000000 */
[----:B------:R-:W-:Y:S01]  /*3c10*/  UMOV UR9, 0x40004040 ;  /* 0x4000404000097882 */ /* 0x000fe20000000000 */
[----:B------:R2:W-:Y:S01]  /*3c20*/  UTCQMMA.2CTA gdesc[UR14], gdesc[UR16], tmem[UR11], tmem[UR36], idesc[UR37], UPT ;  /* 0x00ff24100e0075ea */ /* 0x0005e2000ba0030b */
[----:B------:R2:W-:Y:S01]  /*3c30*/  UTCQMMA.2CTA gdesc[UR8], gdesc[UR12], tmem[UR11], tmem[UR34], idesc[UR35], UPT ;  /* 0x00ff220c080075ea */ /* 0x0005e2000ba0030b */
[----:B------:R2:W-:Y:S01]  /*3c40*/  UTCBAR.2CTA.MULTICAST [UR25], URZ, UR28 ;  /* 0x000000ff190073e9 */ /* 0x0005e2000820081c */
[----:B------:R-:W-:Y:S01]  /*3c50*/  UMOV UR10, UR23 ;  /* 0x00000017000a7c82 */ /* 0x000fe20008000000 */
[----:B------:R-:W-:Y:S05]  /*3c60*/  BRA.U UP0, `(.L_x_73) ;  /* 0xfffffffd00507547 */ /* 0x000fea000b83ffff */
.L_x_70:
[----:B--2---:R-:W-:Y:S01]  /*3c70*/  UIADD3 UR4, UPT, UPT, UR31, 0x90, URZ ;  /* 0x000000901f047890 */ /* 0x004fe2000fffe0ff */
[----:B------:R-:W-:-:S08]  /*3c80*/  UMOV UR22, UR27 ;  /* 0x0000001b00167c82 */ /* 0x000fd00008000000 */
[----:B------:R2:W-:Y:S01]  /*3c90*/  UTCBAR.2CTA.MULTICAST [UR4], URZ, UR42 ;  /* 0x000000ff040073e9 */ /* 0x0005e2000820082a */
[----:B------:R-:W-:Y:S02]  /*3ca0*/  NOP ;  /* 0x0000000000007918 */ /* 0x000fe40000000000 */
.L_x_68:
[----:B--2---:R-:W-:Y:S01]  /*3cb0*/  UIADD3 UR4, UPT, UPT, UR32, 0x1, URZ ;  /* 0x0000000120047890 */ /* 0x004fe2000fffe0ff */
[----:B------:R-:W-:-:S03]  /*3cc0*/  ISETP.NE.AND P0, PT, R8, 0x2, PT ;  /* 0x000000020800780c */ /* 0x000fc60003f05270 */
[----:B------:R-:W-:Y:S01]  /*3cd0*/  UISETP.NE.AND UP0, UPT, UR4, 0x4, UPT ;  /* 0x000000040400788c */ /* 0x000fe2000bf05270 */
[----:B-1----:R-:W-:Y:S02]  /*3ce0*/  SEL R0, RZ, 0x1, P0 ;  /* 0x00000001ff007807 */ /* 0x002fe40000000000 */
[----:B------:R-:W-:Y:S01]  /*3cf0*/  SEL R8, R8, RZ, P0 ;  /* 0x000000ff08087207 */ /* 0x000fe20000000000 */
[----:B------:R-:W-:Y:S01]  /*3d00*/  USEL UR5, URZ, 0x1, UP0 ;  /* 0x00000001ff057887 */ /* 0x000fe20008000000 */
[----:B------:R-:W-:Y:S01]  /*3d10*/  LOP3.LUT R3, R3, R0, RZ, 0x3c, !PT ;  /* 0x0000000003037212 */ /* 0x000fe200078e3cff */
[----:B------:R-:W-:-:S04]  /*3d20*/  USEL UR32, UR4, URZ, UP0 ;  /* 0x000000ff04207287 */ /* 0x000fc80008000000 */
[----:B------:R-:W-:Y:S01]  /*3d30*/  LOP3.LUT R9, R9, UR5, RZ, 0x3c, !PT ;  /* 0x0000000509097c12 */ /* 0x000fe2000f8e3cff */
[----:B------:R-:W-:Y:S07]  /*3d40*/  @P1 BRA `(.L_x_74) ;  /* 0xfffffff800881947 */ /* 0x000fee000383ffff */
[----:B------:R-:W1:Y:S01]  /*3d50*/  S2UR UR8, SR_CgaCtaId ;  /* 0x00000000000879c3 */ /* 0x000e620000008800 */
[----:B------:R-:W-:Y:S01]  /*3d60*/  ELECT P0, URZ, PT ;  /* 0x0000000000ff782f */ /* 0x000fe20003800000 */
[----:B------:R-:W-:Y:S01]  /*3d70*/  HFMA2 R0, -RZ, RZ, 0, 5.9604644775390625e-08 ;  /* 0x00000001ff007431 */ /* 0x000fe200000001ff */
[----:B------:R-:W-:-:S05]  /*3d80*/  UMOV UR4, 0x40 ;  /* 0x0000004000047882 */ /* 0x000fca0000000000 */
[----:B------:R-:W-:Y:S01]  /*3d90*/  UVIRTCOUNT.DEALLOC.SMPOOL 0x80 ;  /* 0x000000800000784c */ /* 0x000fe20000000000 */
[----:B------:R-:W-:Y:S02]  /*3da0*/  UISETP.NE.AND UP1, UPT, UR46, URZ, UPT ;  /* 0x000000ff2e00728c */ /* 0x000fe4000bf25270 */
[----:B-1----:R-:W-:-:S09]  /*3db0*/  ULEA UR8, UR8, UR4, 0x18 ;  /* 0x0000000408087291 */ /* 0x002fd2000f8ec0ff */
[----:B------:R1:W-:Y:S01]  /*3dc0*/  @P0 STS.U8 [UR8+0x1c], R0 ;  /* 0x00001c00ff000988 */ /* 0x0003e20008000008 */
[----:B------:R-:W-:Y:S05]  /*3dd0*/  BRA.U UP1, `(.L_x_75) ;  /* 0x0000000101a07547 */ /* 0x000fea000b800000 */
[----:B------:R-:W-:Y:S01]  /*3de0*/  UIADD3 UR7, UPT, UPT, UR26, 0xb0, URZ ;  /* 0x000000b01a077890 */ /* 0x000fe2000fffe0ff */
[----:B------:R-:W-:-:S03]  /*3df0*/  SHF.L.U32 R3, R9, 0x1f, RZ ;  /* 0x0000001f09037819 */ /* 0x000fc600000006ff */
[----:B------:R-:W-:-:S09]  /*3e00*/  ULEA UR4, UR32, UR7, 0x3 ;  /* 0x0000000720047291 */ /* 0x000fd2000f8e18ff */
[----:B------:R-:W2:Y:S02]  /*3e10*/  SYNCS.PHASECHK.TRANS64.TRYWAIT P0, [UR4], R3 ;  /* 0x00000003ff0075a7 */ /* 0x000ea40008001104 */
[----:B--2---:R-:W-:Y:S05]  /*3e20*/  @!P0 BRA `(.L_x_76) ;  /* 0x0000005400a08947 */ /* 0x004fea0003800000 */
.L_x_147:
        /* <DEDUP_REMOVED lines=9> */
.L_x_149:
        /* <DEDUP_REMOVED lines=9> */
.L_x_151:
[----:B------:R-:W-:-:S04]  /*3f50*/  UIADD3 UR4, UPT, UPT, UR4, 0x1, URZ ;  /* 0x0000000104047890 */ /* 0x000fc8000fffe0ff */
[----:B------:R-:W-:-:S04]  /*3f60*/  UISETP.NE.AND UP0, UPT, UR4, 0x4, UPT ;  /* 0x000000040400788c */ /* 0x000fc8000bf05270 */
[----:B------:R-:W-:Y:S02]  /*3f70*/  USEL UR5, URZ, 0x1, UP0 ;  /* 0x00000001ff057887 */ /* 0x000fe40008000000 */
[----:B------:R-:W-:-:S04]  /*3f80*/  USEL UR4, UR4, URZ, UP0 ;  /* 0x000000ff04047287 */ /* 0x000fc80008000000 */
[----:B------:R-:W-:Y:S01]  /*3f90*/  ULEA UR4, UR4, UR7, 0x3 ;  /* 0x0000000704047291 */ /* 0x000fe2000f8e18ff */
[----:B-1----:R-:W-:-:S04]  /*3fa0*/  LOP3.LUT R3, R2, UR5, RZ, 0x3c, !PT ;  /* 0x0000000502037c12 */ /* 0x002fc8000f8e3cff */
[----:B------:R-:W-:Y:S01]  /*3fb0*/  SHF.L.U32 R3, R3, 0x1f, RZ ;  /* 0x0000001f03037819 */ /* 0x000fe200000006ff */
[----:B------:R-:W-:-:S04]  /*3fc0*/  IMAD.U32 R0, RZ, RZ, UR4 ;  /* 0x00000004ff007e24 */ /* 0x000fc8000f8e00ff */
[----:B------:R1:W2:Y:S03]  /*3fd0*/  SYNCS.PHASECHK.TRANS64.TRYWAIT P0, [R0+URZ], R3 ;  /* 0x00000003000075a7 */ /* 0x0002a600080011ff */
[----:B--2---:R-:W-:Y:S05]  /*3fe0*/  @!P0 NANOSLEEP.SYNCS 0x989680 ;  /* 0x009896800000895d */ /* 0x004fea0003900000 */
[----:B------:R-:W2:Y:S02]  /*3ff0*/  @!P0 SYNCS.PHASECHK.TRANS64 P0, [R0+URZ], R3 ;  /* 0x00000003000085a7 */ /* 0x000ea400080010ff */
[----:B--2---:R-:W-:Y:S05]  /*4000*/  @P0 BRA `(.L_x_79) ;  /* 0x0000000000200947 */ /* 0x004fea0003800000 */
.L_x_80:
[----:B--2---:R2:W4:Y:S02]  /*4010*/  SYNCS.PHASECHK.TRANS64.TRYWAIT P0, [R0+URZ], R3 ;  /* 0x00000003000075a7 */ /* 0x00452400080011ff */
[----:B----4-:R-:W-:Y:S05]  /*4020*/  @!P0 NANOSLEEP.SYNCS 0x989680 ;  /* 0x009896800000895d */ /* 0x010fea0003900000 */
[----:B------:R-:W4:Y:S02]  /*4030*/  @!P0 SYNCS.PHASECHK.TRANS64 P0, [R0+URZ], R3 ;  /* 0x00000003000085a7 */ /* 0x000f2400080010ff */
[----:B----4-:R-:W-:Y:S05]  /*4040*/  @!P0 BRA `(.L_x_80) ;  /* 0xfffffffc00f08947 */ /* 0x010fea000383ffff */
[----:B------:R-:W-:Y:S05]  /*4050*/  BRA `(.L_x_79) ;  /* 0x00000000000c7947 */ /* 0x000fea0003800000 */
.L_x_75:
[----:B------:R-:W-:-:S04]  /*4060*/  UIADD3 UR4, UPT, UPT, UR26, 0xf0, URZ ;  /* 0x000000f01a047890 */ /* 0x000fc8000fffe0ff */
[----:B------:R-:W-:-:S09]  /*4070*/  UPRMT UR4, UR45, 0x654, UR4 ;  /* 0x000006542d047896 */ /* 0x000fd20008000004 */
[----:B------:R-:W-:Y:S03]  /*4080*/  SYNCS.ARRIVE.TRANS64.RED.A1T0 RZ, [UR4], RZ ;  /* 0x000000ffffff79a7 */ /* 0x000fe60008100404 */
.L_x_79:
[----:B-12---:R-:W-:Y:S01]  /*4090*/  SHF.L.U32 R3, RZ, 0x1f, RZ ;  /* 0x0000001fff037819 */ /* 0x006fe200000006ff */
[----:B------:R-:W-:Y:S01]  /*40a0*/  UIADD3 UR4, UPT, UPT, UR26, 0xf0, URZ ;  /* 0x000000f01a047890 */ /* 0x000fe2000fffe0ff */
[----:B------:R-:W-:Y:S02]  /*40b0*/  PLOP3.LUT P0, PT, PT, PT, UP1, 0x80, 0x8 ;  /* 0x000000000008781c */ /* 0x000fe40003f0f018 */
[----:B------:R-:W1:Y:S02]  /*40c0*/  SYNCS.PHASECHK.TRANS64.TRYWAIT P1, [UR26+0xf0], R3 ;  /* 0x0000f003ff0075a7 */ /* 0x000e64000802111a */
[----:B-1----:R-:W-:Y:S09]  /*40d0*/  @!P1 BRA `(.L_x_81) ;  /* 0x00000054003c9947 */ /* 0x002ff20003800000 */
.L_x_153:
[----:B------:R-:W-:Y:S01]  /*40e0*/  @!UP1 UPRMT UR4, UR45, 0x654, UR4 ;  /* 0x000006542d049896 */ /* 0x000fe20008000004 */
[----:B------:R-:W-:Y:S01]  /*40f0*/  UMOV UR5, 0xffff ;  /* 0x0000ffff00057882 */ /* 0x000fe20000000000 */
[----:B------:R-:W-:-:S07]  /*4100*/  UMOV UR6, 0x1 ;  /* 0x0000000100067882 */ /* 0x000fce0000000000 */
[----:B------:R-:W-:Y:S01]  /*4110*/  @!P0 SYNCS.ARRIVE.TRANS64.RED.A1T0 RZ, [UR4], RZ ;  /* 0x000000ffffff89a7 */ /* 0x000fe20008100404 */
[----:B------:R-:W-:Y:S01]  /*4120*/  NOP ;  /* 0x0000000000007918 */ /* 0x000fe20000000000 */
[----:B-1----:R-:W1:Y:S01]  /*4130*/  LDS R0, [UR8+0x14] ;  /* 0x00001408ff007984 */ /* 0x002e620008000800 */
[----:B------:R-:W-:-:S04]  /*4140*/  ULOP3.LUT UR4, UR44, 0xffff, URZ, 0xc0, !UPT ;  /* 0x0000ffff2c047892 */ /* 0x000fc8000f8ec0ff */
[----:B------:R-:W-:-:S04]  /*4150*/  USHF.R.U32.HI UR4, URZ, 0x5, UR4 ;  /* 0x00000005ff047899 */ /* 0x000fc80008011604 */
[----:B------:R-:W-:Y:S02]  /*4160*/  USHF.L.U32 UR5, UR5, UR4, URZ ;  /* 0x0000000405057299 */ /* 0x000fe400080006ff */
[----:B------:R-:W-:-:S04]  /*4170*/  USHF.L.U32 UR4, UR6, UR4, URZ ;  /* 0x0000000406047299 */ /* 0x000fc800080006ff */
[----:B-1----:R-:W-:-:S04]  /*4180*/  LOP3.LUT R0, R0, UR5, RZ, 0xc0, !PT ;  /* 0x0000000500007c12 */ /* 0x002fc8000f8ec0ff */
[----:B------:R-:W-:-:S13]  /*4190*/  ISETP.NE.AND P0, PT, R0, UR5, PT ;  /* 0x0000000500007c0c */ /* 0x000fda000bf05270 */
[----:B------:R-:W-:Y:S05]  /*41a0*/  @P0 BRA `(.L_x_82) ;  /* 0x0000000000580947 */ /* 0x000fea0003800000 */
[----:B------:R-:W1:Y:S02]  /*41b0*/  LDS R0, [UR8+0x18] ;  /* 0x00001808ff007984 */ /* 0x000e640008000800 */
[----:B-1----:R-:W-:-:S04]  /*41c0*/  LOP3.LUT R0, R0, UR4, RZ, 0xc0, !PT ;  /* 0x0000000400007c12 */ /* 0x002fc8000f8ec0ff */
[----:B------:R-:W-:-:S13]  /*41d0*/  ISETP.NE.AND P0, PT, R0, UR4, PT ;  /* 0x0000000400007c0c */ /* 0x000fda000bf05270 */
[----:B------:R-:W-:Y:S05]  /*41e0*/  @P0 BRA `(.L_x_83) ;  /* 0x00000000003c0947 */ /* 0x000fea0003800000 */
[----:B------:R-:W1:Y:S01]  /*41f0*/  S2R R2, SR_LANEID ;  /* 0x0000000000027919 */ /* 0x000e620000000000 */
[----:B------:R-:W-:Y:S01]  /*4200*/  ULOP3.LUT UR5, URZ, UR5, URZ, 0x33, !UPT ;  /* 0x00000005ff057292 */ /* 0x000fe2000f8e33ff */
[----:B------:R-:W-:Y:S01]  /*4210*/  LOP3.LUT R4, RZ, UR4, RZ, 0x33, !PT ;  /* 0x00000004ff047c12 */ /* 0x000fe2000f8e33ff */
[----:B------:R-:W-:Y:S02]  /*4220*/  VOTEU.ANY UR4, UPT, PT ;  /* 0x0000000000047886 */ /* 0x000fe400038e0100 */
[----:B------:R-:W-:Y:S01]  /*4230*/  UFLO.U32 UR4, UR4 ;  /* 0x00000004000472bd */ /* 0x000fe200080e0000 */
[----:B------:R-:W2:Y:S01]  /*4240*/  REDUX UR6, R4 ;  /* 0x00000000040673c4 */ /* 0x000ea20000000000 */
[----:B------:R-:W-:-:S06]  /*4250*/  IMAD.U32 R0, RZ, RZ, UR5 ;  /* 0x00000005ff007e24 */ /* 0x000fcc000f8e00ff */
[----:B------:R4:W-:Y:S01]  /*4260*/  UTCATOMSWS.AND URZ, UR5 ;  /* 0x0000000500ff79e3 */ /* 0x0009e20008000000 */
[----:B------:R-:W3:Y:S01]  /*4270*/  REDUX UR7, R0 ;  /* 0x00000000000773c4 */ /* 0x000ee20000000000 */
[----:B-1----:R-:W-:Y:S01]  /*4280*/  ISETP.EQ.U32.AND P0, PT, R2, UR4, PT ;  /* 0x0000000402007c0c */ /* 0x002fe2000bf02070 */
[----:B--2---:R-:W-:Y:S01]  /*4290*/  IMAD.U32 R2, RZ, RZ, UR6 ;  /* 0x00000006ff027e24 */ /* 0x004fe2000f8e00ff */
[----:B---3--:R-:W-:-:S11]  /*42a0*/  MOV R3, UR7 ;  /* 0x0000000700037c02 */ /* 0x008fd60008000f00 */
[----:B------:R4:W-:Y:S04]  /*42b0*/  @P0 ATOMS.AND RZ, [UR8+0x14], R3 ;  /* 0x00001403ffff098c */ /* 0x0009e8000a800008 */
[----:B------:R4:W-:Y:S01]  /*42c0*/  @P0 ATOMS.AND RZ, [UR8+0x18], R2 ;  /* 0x00001802ffff098c */ /* 0x0009e2000a800008 */
[----:B------:R-:W-:Y:S05]  /*42d0*/  BRA `(.L_x_84) ;  /* 0x0000000000147947 */ /* 0x000fea0003800000 */
.L_x_83:
[----:B------:R-:W-:Y:S02]  /*42e0*/  MOV R2, 0x4300 ;  /* 0x0000430000027802 */ /* 0x000fe40000000f00 */
[----:B---3-5:R-:W-:Y:S05]  /*42f0*/  CALL.REL.NOINC `($__internal_0_$__cuda_sm10x_tcgen05_guardrail_trap_col_being_dealloced_not_returned_by_alloc) ;  /* 0x0000005400907944 */ /* 0x028fea0003c00000 */
[----:B------:R-:W-:Y:S05]  /*4300*/  BRA `(.L_x_84) ;  /* 0x0000000000087947 */ /* 0x000fea0003800000 */
.L_x_82:
[----:B------:R-:W-:Y:S02]  /*4310*/  MOV R2, 0x4330 ;  /* 0x0000433000027802 */ /* 0x000fe40000000f00 */
[----:B---3-5:R-:W-:Y:S05]  /*4320*/  CALL.REL.NOINC `($__internal_2_$__cuda_sm10x_tcgen05_guardrail_trap_unallocated_columns_being_dealloced) ;  /* 0x00000054009c7944 */ /* 0x028fea0003c00000 */
.L_x_84:
[----:B------:R-:W-:Y:S01]  /*4330*/  NOP ;  /* 0x0000000000007918 */ /* 0x000fe20000000000 */
[----:B----4-:R-:W-:Y:S05]  /*4340*/  EXIT ;  /* 0x000000000000794d */ /* 0x010fea0003800000 */
.L_x_55:
[----:B------:R-:W-:-:S09]  /*4350*/  UISETP.NE.OR UP0, UPT, UR13, 0x3, !UP3 ;  /* 0x000000030d00788c */ /* 0x000fd2000df05670 */
[----:B------:R-:W-:Y:S05]  /*4360*/  BRA.U UP0, `(.L_x_85) ;  /* 0x0000000d007c7547 */ /* 0x000fea000b800000 */
[----:B------:R-:W1:Y:S01]  /*4370*/  LDCU UR32, c[0x0][0x370] ;  /* 0x00006e00ff2077ac */ /* 0x000e620008000800 */
[----:B------:R-:W2:Y:S01]  /*4380*/  LDC.64 R16, c[0x0][0x348] ;  /* 0x0000d200ff107b82 */ /* 0x000ea20000000a00 */
[----:B------:R-:W-:Y:S02]  /*4390*/  HFMA2 R13, -RZ, RZ, 0, 0 ;  /* 0x00000000ff0d7431 */ /* 0x000fe400000001ff */
[----:B------:R-:W-:Y:S01]  /*43a0*/  IMAD.MOV.U32 R15, RZ, RZ, 0x1 ;  /* 0x00000001ff0f7424 */ /* 0x000fe200078e00ff */
[----:B------:R-:W1:Y:S01]  /*43b0*/  LDCU.128 UR28, c[0x0][0xb10] ;  /* 0x00016200ff1c77ac */ /* 0x000e620008000c00 */
[----:B------:R-:W-:Y:S01]  /*43c0*/  IMAD.MOV.U32 R14, RZ, RZ, RZ ;  /* 0x000000ffff0e7224 */ /* 0x000fe200078e00ff */
[----:B------:R-:W-:Y:S01]  /*43d0*/  MOV R7, 0x2000 ;  /* 0x0000200000077802 */ /* 0x000fe20000000f00 */
[----:B------:R-:W3:Y:S01]  /*43e0*/  LDCU UR27, c[0x0][0x374] ;  /* 0x00006e80ff1b77ac */ /* 0x000ee20008000800 */
[----:B------:R-:W4:Y:S01]  /*43f0*/  LDC.64 R2, c[0x0][0x888] ;  /* 0x00022200ff027b82 */ /* 0x000f220000000a00 */
[----:B------:R-:W3:Y:S01]  /*4400*/  LDCU UR15, c[0x0][0xb0c] ;  /* 0x00016180ff0f77ac */ /* 0x000ee20008000800 */
[----:B------:R-:W2:Y:S06]  /*4410*/  LDCU UR38, c[0x0][0xb20] ;  /* 0x00016400ff2677ac */ /* 0x000eac0008000800 */
[----:B------:R-:W4:Y:S01]  /*4420*/  LDC.64 R4, c[0x0][0x890] ;  /* 0x00022400ff047b82 */ /* 0x000f220000000a00 */
[----:B------:R-:W2:Y:S01]  /*4430*/  LDCU UR4, c[0x0][0xb30] ;  /* 0x00016600ff0477ac */ /* 0x000ea20008000800 */
[----:B------:R-:W-:Y:S01]  /*4440*/  UMOV UR21, 0x400 ;  /* 0x0000040000157882 */ /* 0x000fe20000000000 */
[----:B-1----:R-:W-:-:S02]  /*4450*/  UIMAD.WIDE.U32 UR6, UR32, UR28, URZ ;  /* 0x0000001c200672a5 */ /* 0x002fc4000f8e00ff */
[----:B---3--:R-:W-:Y:S02]  /*4460*/  UIMAD.WIDE.U32 UR8, UR27, UR31, URZ ;  /* 0x0000001f1b0872a5 */ /* 0x008fe4000f8e00ff */
[----:B------:R-:W-:Y:S02]  /*4470*/  ULEA UR21, UR48, UR21, 0x18 ;  /* 0x0000001530157291 */ /* 0x000fe4000f8ec0ff */
[----:B------:R-:W-:Y:S02]  /*4480*/  UPLOP3.LUT UP3, UPT, UPT, UPT, UPT, 0x40, 0x4 ;  /* 0x000000000004789c */ /* 0x000fe40003f6e870 */
[----:B------:R-:W-:Y:S02]  /*4490*/  UIADD3 UR33, UPT, UPT, UR21, 0x48, URZ ;  /* 0x0000004815217890 */ /* 0x000fe4000fffe0ff */
[----:B------:R-:W-:Y:S01]  /*44a0*/  UIADD3 UR17, UPT, UPT, UR21, 0x40, URZ ;  /* 0x0000004015117890 */ /* 0x000fe2000fffe0ff */
[----:B------:R-:W-:Y:S01]  /*44b0*/  UMOV UR6, UR7 ;  /* 0x0000000700067c82 */ /* 0x000fe20008000000 */
[----:B------:R-:W-:Y:S01]  /*44c0*/  UMOV UR35, UR9 ;  /* 0x0000000900237c82 */ /* 0x000fe20008000000 */
[----:B------:R-:W-:-:S02]  /*44d0*/  UISETP.GE.AND UP0, UPT, UR42, 0x1, UPT ;  /* 0x000000012a00788c */ /* 0x000fc4000bf06270 */
[----:B------:R-:W-:Y:S01]  /*44e0*/  UISETP.NE.AND UP4, UPT, UR42, 0x1, UPT ;  /* 0x000000012a00788c */ /* 0x000fe2000bf85270 */
[----:B------:R-:W1:Y:S01]  /*44f0*/  LDCU.64 UR22, c[0x0][0xb28] ;  /* 0x00016500ff1677ac */ /* 0x000e620008000a00 */
[----:B------:R-:W-:Y:S02]  /*4500*/  UISETP.NE.AND UP6, UPT, UR15, 0x1, UPT ;  /* 0x000000010f00788c */ /* 0x000fe4000bfc5270 */
[----:B------:R-:W-:Y:S02]  /*4510*/  UISETP.NE.AND UP5, UPT, UR30, 0x1, UPT ;  /* 0x000000011e00788c */ /* 0x000fe4000bfa5270 */
[----:B------:R-:W-:Y:S02]  /*4520*/  UPRMT UR33, UR48, 0x654, UR33 ;  /* 0x0000065430217896 */ /* 0x000fe40008000021 */
[----:B------:R-:W-:Y:S02]  /*4530*/  USHF.R.U32.HI UR37, URZ, UR29, UR6 ;  /* 0x0000001dff257299 */ /* 0x000fe40008011606 */
[----:B------:R-:W-:-:S02]  /*4540*/  UPRMT UR34, UR48, 0x654, UR17 ;  /* 0x0000065430227896 */ /* 0x000fc40008000011 */
[----:B--2---:R-:W-:Y:S02]  /*4550*/  USHF.R.U32.HI UR35, URZ, UR38, UR35 ;  /* 0x00000026ff237299 */ /* 0x004fe40008011623 */
[----:B------:R-:W-:-:S11]  /*4560*/  UISETP.NE.AND UP2, UPT, UR4, 0x1, UPT ;  /* 0x000000010400788c */ /* 0x000fd6000bf45270 */
.L_x_94:
[C---:B------:R-:W-:Y:S02]  /*4570*/  LEA R12, R14.reuse, UR21, 0x3 ;  /* 0x000000150e0c7c11 */ /* 0x040fe4000f8e18ff */
[----:B------:R-:W-:Y:S02]  /*4580*/  SHF.L.U32 R9, R13, 0x1f, RZ ;  /* 0x0000001f0d097819 */ /* 0x000fe400000006ff */
[----:B------:R-:W-:Y:S02]  /*4590*/  LEA R10, R14, UR21, 0x4 ;  /* 0x000000150e0a7c11 */ /* 0x000fe4000f8e20ff */
[----:B--2---:R-:W2:Y:S02]  /*45a0*/  SYNCS.PHASECHK.TRANS64.TRYWAIT P0, [R12+URZ+0x70], R9 ;  /* 0x000070090c0075a7 */ /* 0x004ea400080011ff */
[----:B--2---:R-:W-:Y:S05]  /*45b0*/  @!P0 BRA `(.L_x_86) ;  /* 0x00000050001c8947 */ /* 0x004fea0003800000 */
.L_x_154:
[----:B--2---:R-:W2:Y:S01]  /*45c0*/  LDS.128 R8, [R10+0x100] ;  /* 0x000100000a087984 */ /* 0x004ea20000000c00 */
[----:B------:R-:W-:Y:S01]  /*45d0*/  UISETP.GE.AND UP0, UPT, UR42, 0x1, UPT ;  /* 0x000000012a00788c */ /* 0x000fe2000bf06270 */
[----:B------:R-:W-:Y:S01]  /*45e0*/  @!PT LDS RZ, [RZ] ;  /* 0x00000000fffff984 */ /* 0x000fe20000000800 */
[----:B------:R-:W-:Y:S01]  /*45f0*/  @!PT LDS RZ, [RZ] ;  /* 0x00000000fffff984 */ /* 0x000fe20000000800 */
[----:B------:R-:W-:Y:S01]  /*4600*/  @!PT LDS RZ, [RZ] ;  /* 0x00000000fffff984 */ /* 0x000fe20000000800 */
[----:B------:R-:W-:Y:S01]  /*4610*/  @!PT LDS RZ, [RZ] ;  /* 0x00000000fffff984 */ /* 0x000fe20000000800 */
[----:B------:R3:W-:Y:S06]  /*4620*/  MEMBAR.ALL.CTA ;  /* 0x0000000000007992 */ /* 0x0007ec0000008000 */
[----:B---3--:R-:W3:Y:S01]  /*4630*/  FENCE.VIEW.ASYNC.S ;  /* 0x00000000000073c6 */ /* 0x008ee20000000000 */
[----:B--2---:R-:W-:Y:S11]  /*4640*/  LOP3.LUT P0, RZ, R10, 0x1, RZ, 0xc0, !PT ;  /* 0x000000010aff7812 */ /* 0x004ff6000780c0ff */
[----:B------:R-:W-:Y:S02]  /*4650*/  @!UPT UIADD3 URZ, UPT, UPT, URZ, URZ, URZ ;  /* 0x000000fffffff290 */ /* 0x000fe4000fffe0ff */
[----:B---3--:R-:W-:Y:S01]  /*4660*/  VOTEU.ANY UP1, P0 ;  /* 0x0000000000ff7886 */ /* 0x008fe20000020100 */
[----:B------:R-:W-:Y:S11]  /*4670*/  PLOP3.LUT P0, PT, PT, PT, UP1, 0x80, 0x8 ;  /* 0x000000000008781c */ /* 0x000ff60003f0f018 */
[----:B------:R-:W-:Y:S02]  /*4680*/  @!UPT UIADD3 URZ, UPT, UPT, URZ, URZ, URZ ;  /* 0x000000fffffff290 */ /* 0x000fe4000fffe0ff */
[----:B------:R-:W-:Y:S02]  /*4690*/  @P0 SHF.R.U32.HI R0, RZ, 0x10, R9 ;  /* 0x00000010ff000819 */ /* 0x000fe40000011609 */
[----:B------:R-:W-:Y:S02]  /*46a0*/  @P0 MOV R6, R8 ;  /* 0x0000000800060202 */ /* 0x000fe40000000f00 */
[----:B------:R-:W-:Y:S01]  /*46b0*/  @P0 R2UR UR4, R0 ;  /* 0x00000000000402ca */ /* 0x000fe200000e0000 */
[----:B------:R-:W-:Y:S01]  /*46c0*/  VIADD R0, R12, 0x80 ;  /* 0x000000800c007836 */ /* 0x000fe20000000000 */
[----:B------:R-:W-:Y:S02]  /*46d0*/  @P0 LOP3.LUT R8, R9, 0xffff, RZ, 0xc0, !PT ;  /* 0x0000ffff09080812 */ /* 0x000fe400078ec0ff */
[----:B------:R-:W-:Y:S02]  /*46e0*/  @P0 R2UR UR6, R6 ;  /* 0x00000000060602ca */ /* 0x000fe400000e0000 */
[----:B------:R-:W-:Y:S02]  /*46f0*/  PRMT R0, RZ, 0x654, R0 ;  /* 0x00000654ff007816 */ /* 0x000fe40000000000 */
[----:B------:R-:W-:Y:S02]  /*4700*/  @P0 R2UR UR5, R8 ;  /* 0x00000000080502ca */ /* 0x000fe400000e0000 */
[----:B------:R2:W-:Y:S03]  /*4710*/  SYNCS.ARRIVE.TRANS64.RED.A1T0 RZ, [R0+URZ], RZ ;  /* 0x000000ff00ff79a7 */ /* 0x0005e600081004ff */
[----:B------:R-:W-:Y:S04]  /*4720*/  @UP1 UMOV UR26, UR4 ;  /* 0x00000004001a1c82 */ /* 0x000fe80008000000 */
[----:B------:R-:W-:Y:S04]  /*4730*/  @UP1 UMOV UR14, UR6 ;  /* 0x00000006000e1c82 */ /* 0x000fe80008000000 */
[----:B------:R-:W-:Y:S01]  /*4740*/  @UP1 UMOV UR13, UR5 ;  /* 0x00000005000d1c82 */ /* 0x000fe20008000000 */
[----:B------:R-:W-:Y:S05]  /*4750*/  BRA.U !UP0, `(.L_x_87) ;  /* 0x0000000108a47547 */ /* 0x000fea000b800000 */
[----:B------:R-:W-:Y:S02]  /*4760*/  UIMAD.WIDE.U32 UR8, UR13, UR31, URZ ;  /* 0x0000001f0d0872a5 */ /* 0x000fe4000f8e00ff */
[----:B------:R-:W-:Y:S02]  /*4770*/  UIMAD.WIDE.U32 UR10, UR14, UR28, URZ ;  /* 0x0000001c0e0a72a5 */ /* 0x000fe4000f8e00ff */
[----:B------:R-:W-:Y:S02]  /*4780*/  USEL UR4, UR27, UR35, !UP5 ;  /* 0x000000231b047287 */ /* 0x000fe4000e800000 */
[----:B------:R-:W-:Y:S02]  /*4790*/  USEL UR7, UR32, UR37, !UP6 ;  /* 0x0000002520077287 */ /* 0x000fe4000f000000 */
[----:B-1----:R-:W-:Y:S02]  /*47a0*/  UIMAD.WIDE.U32 UR18, UR4, UR22, URZ ;  /* 0x00000016041272a5 */ /* 0x002fe4000f8e00ff */
[----:B------:R-:W-:Y:S01]  /*47b0*/  UIMAD.WIDE.U32 UR24, UR7, UR22, URZ ;  /* 0x00000016071872a5 */ /* 0x000fe2000f8e00ff */
[----:B------:R-:W-:Y:S02]  /*47c0*/  UMOV UR5, UR9 ;  /* 0x0000000900057c82 */ /* 0x000fe40008000000 */
[----:B------:R-:W-:Y:S03]  /*47d0*/  USHF.R.U32.HI UR6, URZ, UR38, UR5 ;  /* 0x00000026ff067299 */ /* 0x000fe60008011605 */
[----:B------:R-:W-:Y:S01]  /*47e0*/  UMOV UR5, UR11 ;  /* 0x0000000b00057c82 */ /* 0x000fe20008000000 */
[----:B------:R-:W-:Y:S02]  /*47f0*/  USEL UR6, UR13, UR6, !UP5 ;  /* 0x000000060d067287 */ /* 0x000fe4000e800000 */
[----:B------:R-:W-:Y:S02]  /*4800*/  USHF.R.U32.HI UR8, URZ, UR29, UR5 ;  /* 0x0000001dff087299 */ /* 0x000fe40008011605 */
[----:B------:R-:W-:Y:S01]  /*4810*/  UIMAD.WIDE.U32 UR10, UR6, UR22, URZ ;  /* 0x00000016060a72a5 */ /* 0x000fe2000f8e00ff */
[----:B------:R-:W-:Y:S02]  /*4820*/  UMOV UR5, UR19 ;  /* 0x0000001300057c82 */ /* 0x000fe40008000000 */
[----:B------:R-:W-:Y:S03]  /*4830*/  @UP4 USHF.R.U32.HI UR4, URZ, UR23, UR5 ;  /* 0x00000017ff044299 */ /* 0x000fe60008011605 */
[----:B------:R-:W-:Y:S01]  /*4840*/  UMOV UR5, UR25 ;  /* 0x0000001900057c82 */ /* 0x000fe20008000000 */
[----:B------:R-:W-:Y:S02]  /*4850*/  UIMAD UR4, UR42, UR4, URZ ;  /* 0x000000042a0472a4 */ /* 0x000fe4000f8e02ff */
[----:B------:R-:W-:Y:S02]  /*4860*/  @UP4 USHF.R.U32.HI UR7, URZ, UR23, UR5 ;  /* 0x00000017ff074299 */ /* 0x000fe40008011605 */
[----:B------:R-:W-:Y:S02]  /*4870*/  USEL UR5, UR14, UR8, !UP6 ;  /* 0x000000080e057287 */ /* 0x000fe4000f000000 */
[----:B------:R-:W-:Y:S02]  /*4880*/  UIMAD UR8, UR42, UR7, URZ ;  /* 0x000000072a0872a4 */ /* 0x000fe4000f8e02ff */
[----:B------:R-:W-:Y:S03]  /*4890*/  UISETP.GE.AND UP0, UPT, UR6, UR4, UPT ;  /* 0x000000040600728c */ /* 0x000fe6000bf06270 */
[----:B------:R-:W-:Y:S01]  /*48a0*/  UMOV UR4, UR11 ;  /* 0x0000000b00047c82 */ /* 0x000fe20008000000 */
[----:B------:R-:W-:Y:S02]  /*48b0*/  UISETP.GE.OR UP0, UPT, UR5, UR8, UP0 ;  /* 0x000000080500728c */ /* 0x000fe40008706670 */
[----:B------:R-:W-:Y:S02]  /*48c0*/  USHF.R.U32.HI UR4, URZ, UR23, UR4 ;  /* 0x00000017ff047299 */ /* 0x000fe40008011604 */
[----:B------:R-:W-:Y:S02]  /*48d0*/  UIMAD.WIDE.U32 UR8, UR5, UR22, URZ ;  /* 0x00000016050872a5 */ /* 0x000fe4000f8e00ff */
[----:B------:R-:W-:Y:S04]  /*48e0*/  USEL UR10, UR6, UR4, !UP4 ;  /* 0x00000004060a7287 */ /* 0x000fe8000e000000 */
[----:B------:R-:W-:Y:S01]  /*48f0*/  UIADD3 UR11, UPT, UPT, -UR10, URZ, URZ ;  /* 0x000000ff0a0b7290 */ /* 0x000fe2000fffe1ff */
[----:B------:R-:W-:Y:S02]  /*4900*/  @!UP0 UMOV UR4, UR9 ;  /* 0x0000000900048c82 */ /* 0x000fe40008000000 */
[----:B------:R-:W-:Y:S02]  /*4910*/  @!UP0 USHF.R.U32.HI UR4, URZ, UR23, UR4 ;  /* 0x00000017ff048299 */ /* 0x000fe40008011604 */
[----:B------:R-:W-:Y:S02]  /*4920*/  UIMAD UR8, UR42, UR11, UR6 ;  /* 0x0000000b2a0872a4 */ /* 0x000fe4000f8e0206 */
[----:B------:R-:W-:Y:S04]  /*4930*/  @!UP0 USEL UR4, UR5, UR4, !UP4 ;  /* 0x0000000405048287 */ /* 0x000fe8000e000000 */
[----:B------:R-:W-:Y:S02]  /*4940*/  @!UP0 UIMAD UR8, UR7, UR8, UR4 ;  /* 0x00000008070882a4 */ /* 0x000fe4000f8e0204 */
[----:B------:R-:W-:Y:S02]  /*4950*/  @!UP0 UIADD3 UR9, UPT, UPT, UR10, -UR4, URZ ;  /* 0x800000040a098290 */ /* 0x000fe4000fffe0ff */
[----:B------:R-:W-:Y:S02]  /*4960*/  UIADD3 UR4, UPT, UPT, -UR5, URZ, URZ ;  /* 0x000000ff05047290 */ /* 0x000fe4000fffe1ff */
[----:B------:R-:W-:Y:S02]  /*4970*/  UIADD3 UR7, UPT, UPT, -UR6, URZ, URZ ;  /* 0x000000ff06077290 */ /* 0x000fe4000fffe1ff */
[----:B------:R-:W-:Y:S02]  /*4980*/  @!UP0 UIMAD UR6, UR9, UR42, UR5 ;  /* 0x0000002a090682a4 */ /* 0x000fe4000f8e0205 */
[----:B------:R-:W-:Y:S02]  /*4990*/  UIMAD UR14, UR15, UR4, UR14 ;  /* 0x000000040f0e72a4 */ /* 0x000fe4000f8e020e */
[----:B------:R-:W-:Y:S01]  /*49a0*/  UIMAD UR13, UR30, UR7, UR13 ;  /* 0x000000071e0d72a4 */ /* 0x000fe2000f8e020d */
[----:B------:R-:W-:Y:S02]  /*49b0*/  @!UP0 UMOV UR5, UR8 ;  /* 0x0000000800058c82 */ /* 0x000fe40008000000 */
[----:B------:R-:W-:Y:S02]  /*49c0*/  UIMAD UR14, UR5, UR15, UR14 ;  /* 0x0000000f050e72a4 */ /* 0x000fe4000f8e020e */
[----:B------:R-:W-:Y:S11]  /*49d0*/  UIMAD UR13, UR6, UR30, UR13 ;  /* 0x0000001e060d72a4 */ /* 0x000ff6000f8e020d */
[----:B------:R-:W-:Y:S01]  /*49e0*/  @!UPT UIADD3 URZ, UPT, UPT, URZ, URZ, URZ ;  /* 0x000000fffffff290 */ /* 0x000fe2000fffe0ff */
.L_x_87:
[----:B------:R-:W3:Y:S01]  /*49f0*/  @!UP2 LDCU.128 UR8, c[0x0][0xb10] ;  /* 0x00016200ff08a7ac */ /* 0x000ee20008000c00 */
[C---:B----4-:R-:W-:Y:S02]  /*4a00*/  ISETP.NE.U32.AND P1, PT, R4.reuse, RZ, PT ;  /* 0x000000ff0400720c */ /* 0x050fe40003f25070 */
[----:B------:R-:W-:Y:S02]  /*4a10*/  ISETP.NE.U32.AND P0, PT, R4, RZ, PT ;  /* 0x000000ff0400720c */ /* 0x000fe40003f05070 */
[C---:B------:R-:W-:Y:S02]  /*4a20*/  ISETP.NE.AND.EX P1, PT, R5.reuse, RZ, PT, P1 ;  /* 0x000000ff0500720c */ /* 0x040fe40003f25310 */
[----:B------:R-:W-:Y:S01]  /*4a30*/  ISETP.NE.AND.EX P0, PT, R5, RZ, PT, P0 ;  /* 0x000000ff0500720c */ /* 0x000fe20003f05300 */
[----:B------:R-:W4:Y:S01]  /*4a40*/  @!UP2 LDCU UR5, c[0x0][0xb0c] ;  /* 0x00016180ff05a7ac */ /* 0x000f220008000800 */
[----:B------:R-:W-:Y:S01]  /*4a50*/  SHF.L.U32 R9, R15, 0x1f, RZ ;  /* 0x0000001f0f097819 */ /* 0x000fe200000006ff */
[----:B------:R-:W-:Y:S02]  /*4a60*/  USHF.L.U32 UR19, UR16, 0x7, URZ ;  /* 0x0000000710137899 */ /* 0x000fe400080006ff */
[----:B------:R-:W-:Y:S02]  /*4a70*/  USHF.L.U32 UR18, UR20, 0x7, URZ ;  /* 0x0000000714127899 */ /* 0x000fe400080006ff */
[----:B---3--:R-:W-:Y:S07]  /*4a80*/  UIMAD.WIDE.U32 UR6, UR14, UR8, URZ ;  /* 0x000000080e0672a5 */ /* 0x008fee000f8e00ff */
[----:B------:R-:W-:Y:S01]  /*4a90*/  @!UP2 UMOV UR4, UR7 ;  /* 0x000000070004ac82 */ /* 0x000fe20008000000 */
[----:B----4-:R-:W-:Y:S02]  /*4aa0*/  @!UP2 UISETP.NE.AND UP0, UPT, UR5, 0x1, UPT ;  /* 0x000000010500a88c */ /* 0x010fe4000bf05270 */
[----:B------:R-:W-:Y:S02]  /*4ab0*/  @!UP2 USHF.R.U32.HI UR4, URZ, UR9, UR4 ;  /* 0x00000009ff04a299 */ /* 0x000fe40008011604 */
[----:B------:R-:W-:Y:S02]  /*4ac0*/  UIMAD.WIDE.U32 UR6, UR13, UR11, URZ ;  /* 0x0000000b0d0672a5 */ /* 0x000fe4000f8e00ff */
[----:B------:R-:W-:Y:S02]  /*4ad0*/  @!UP2 USEL UR8, UR14, UR4, !UP0 ;  /* 0x000000040e08a287 */ /* 0x000fe4000c000000 */
[----:B------:R-:W-:Y:S03]  /*4ae0*/  @!UP2 UISETP.NE.AND UP0, UPT, UR10, 0x1, UPT ;  /* 0x000000010a00a88c */ /* 0x000fe6000bf05270 */
[----:B------:R-:W-:Y:S02]  /*4af0*/  @!UP2 UMOV UR6, UR7 ;  /* 0x000000070006ac82 */ /* 0x000fe40008000000 */
[----:B------:R-:W3:Y:S02]  /*4b00*/  @!UP2 LDCU UR4, c[0x0][0xb20] ;  /* 0x00016400ff04a7ac */ /* 0x000ee40008000800 */
[----:B---3--:R-:W-:Y:S04]  /*4b10*/  @!UP2 USHF.R.U32.HI UR6, URZ, UR4, UR6 ;  /* 0x00000004ff06a299 */ /* 0x008fe80008011606 */
[----:B------:R-:W-:Y:S04]  /*4b20*/  @!UP2 USEL UR6, UR13, UR6, !UP0 ;  /* 0x000000060d06a287 */ /* 0x000fe8000c000000 */
[----:B------:R-:W-:Y:S02]  /*4b30*/  @!UP2 UIADD3 UR4, UPT, UPT, -UR8, UR6, URZ ;  /* 0x000000060804a290 */ /* 0x000fe4000fffe1ff */
[----:B------:R-:W-:Y:S02]  /*4b40*/  @!UP2 UIADD3 UR6, UPT, UPT, UR8, -UR6, URZ ;  /* 0x800000060806a290 */ /* 0x000fe4000fffe0ff */
[----:B------:R-:W-:Y:S02]  /*4b50*/  @!UP2 UIMAD UR14, UR4, UR5, UR14 ;  /* 0x00000005040ea2a4 */ /* 0x000fe4000f8e020e */
[----:B------:R-:W-:Y:S01]  /*4b60*/  @!UP2 UIMAD UR13, UR6, UR10, UR13 ;  /* 0x0000000a060da2a4 */ /* 0x000fe2000f8e020d */
[----:B------:R-:W-:Y:S11]  /*4b70*/  BRA.U UP3, `(.L_x_88) ;  /* 0x0000000103107547 */ /* 0x000ff6000b800000 */
[----:B--2---:R-:W-:Y:S04]  /*4b80*/  MOV R0, UR43 ;  /* 0x0000002b00007c02 */ /* 0x004fe80008000f00 */
[----:B------:R-:W-:Y:S04]  /*4b90*/  SHF.L.U32 R11, R0, 0x1f, RZ ;  /* 0x0000001f000b7819 */ /* 0x000fe800000006ff */
[----:B------:R-:W2:Y:S02]  /*4ba0*/  SYNCS.PHASECHK.TRANS64.TRYWAIT P2, [UR21+0x68], R11 ;  /* 0x0000680bff0075a7 */ /* 0x000ea40008041115 */
[----:B--2---:R-:W-:Y:S05]  /*4bb0*/  @!P2 BRA `(.L_x_89) ;  /* 0x0000004800b0a947 */ /* 0x004fea0003800000 */
.L_x_88:
[----:B------:R-:W-:Y:S05]  /*4bc0*/  @!P1 BRA `(.L_x_90) ;  /* 0x0000000000309947 */ /* 0x000fea0003800000 */
[----:B------:R-:W-:Y:S01]  /*4bd0*/  ISETP.NE.U32.AND P1, PT, R2, RZ, PT ;  /* 0x000000ff0200720c */ /* 0x000fe20003f25070 */
[----:B------:R-:W3:Y:S01]  /*4be0*/  LDCU.64 UR4, c[0x0][0x358] ;  /* 0x00006b00ff0477ac */ /* 0x000ee20008000a00 */
[----:B------:R-:W-:Y:S02]  /*4bf0*/  IMAD.MOV.U32 R158, RZ, RZ, 0x1 ;  /* 0x00000001ff9e7424 */ /* 0x000fe400078e00ff */
[----:B------:R-:W-:Y:S11]  /*4c00*/  ISETP.NE.AND.EX P1, PT, R3, RZ, PT, P1 ;  /* 0x000000ff0300720c */ /* 0x000ff60003f25310 */
[----:B------:R-:W-:Y:S02]  /*4c10*/  @!UPT UIADD3 URZ, UPT, UPT, URZ, URZ, URZ ;  /* 0x000000fffffff290 */ /* 0x000fe4000fffe0ff */
[----:B--2---:R-:W2:Y:S01]  /*4c20*/  @P1 LDC.64 R10, c[0x0][0x888] ;  /* 0x00022200ff0a1b82 */ /* 0x004ea20000000a00 */
[----:B------:R-:W-:Y:S04]  /*4c30*/  @P1 IMAD R0, R4, UR36, RZ ;  /* 0x0000002404001c24 */ /* 0x000fe8000f8e02ff */
[----:B--2---:R-:W-:Y:S04]  /*4c40*/  @P1 IMAD.WIDE R10, R0, 0x4, R10 ;  /* 0x00000004000a1825 */ /* 0x004fe800078e020a */
[----:B------:R-:W-:Y:S01]  /*4c50*/  HFMA2 R0, -RZ, RZ, 0, 5.9604644775390625e-08 ;  /* 0x00000001ff007431 */ /* 0x000fe200000001ff */
[----:B---3-5:R3:W5:Y:S04]  /*4c60*/  @P1 LDG.E R73, desc[UR4][R10.64] ;  /* 0x000000040a491981 */ /* 0x028768000c1e1900 */
[----:B------:R-:W-:Y:S01]  /*4c70*/  @!P1 PRMT R158, R0, 0x7610, R158 ;  /* 0x00007610009e9816 */ /* 0x000fe2000000009e */
[----:B---3--:R-:W4:Y:S06]  /*4c80*/  @!P1 LDC R73, c[0x0][0x880] ;  /* 0x00022000ff499b82 */ /* 0x008f2c0000000800 */
.L_x_90:
[----:B----45:R-:W-:Y:S01]  /*4c90*/  @!P0 FSETP.EQ.AND P1, PT, R73, RZ, PT ;  /* 0x000000ff4900820b */ /* 0x030fe20003f22000 */
[----:B------:R-:W-:Y:S01]  /*4ca0*/  @!UPT UIADD3 URZ, UPT, UPT, URZ, URZ, URZ ;  /* 0x000000fffffff290 */ /* 0x000fe2000fffe0ff */
[----:B------:R-:W-:Y:S11]  /*4cb0*/  @!P0 BRA `(.L_x_91) ;  /* 0x0000000000188947 */ /* 0x000ff60003800000 */
[----:B------:R-:W-:Y:S02]  /*4cc0*/  LOP3.LUT P0, RZ, R158, 0xff, RZ, 0xc0, !PT ;  /* 0x000000ff9eff7812 */ /* 0x000fe4000780c0ff */
[----:B------:R-:W-:Y:S04]  /*4cd0*/  ISETP.NE.U32.AND P1, PT, R2, RZ, PT ;  /* 0x000000ff0200720c */ /* 0x000fe80003f25070 */
[----:B------:R-:W-:Y:S04]  /*4ce0*/  ISETP.NE.AND.EX P1, PT, R3, RZ, PT, P1 ;  /* 0x000000ff0300720c */ /* 0x000fe80003f25310 */
[----:B------:R-:W-:Y:S03]  /*4cf0*/  PLOP3.LUT P1, PT, P1, PT, PT, 0x8, 0x80 ;  /* 0x000000000080781c */ /* 0x000fe60000f2e170 */
[----:B------:R-:W-:Y:S11]  /*4d00*/  @P0 FSETP.EQ.AND P1, PT, R73, RZ, PT ;  /* 0x000000ff4900020b */ /* 0x000ff60003f22000 */
[----:B------:R-:W-:Y:S02]  /*4d10*/  @!UPT UIADD3 URZ, UPT, UPT, URZ, URZ, URZ ;  /* 0x000000fffffff290 */ /* 0x000fe4000fffe0ff */
.L_x_91:
[----:B------:R-:W3:Y:S01]  /*4d20*/  SYNCS.PHASECHK.TRANS64.TRYWAIT P2, [UR21+0x50], R9 ;  /* 0x00005009ff0075a7 */ /* 0x000ee20008041115 */
[----:B------:R-:W-:Y:S04]  /*4d30*/  ELECT P0, URZ, PT ;  /* 0x0000000000ff782f */ /* 0x000fe80003800000 */
[----:B------:R-:W-:Y:S11]  /*4d40*/  PLOP3.LUT P1, PT, P1, P0, PT, 0xf2, 0x2f ;  /* 0x00000000002f781c */ /* 0x000ff60000f21e72 */
[----:B------:R-:W-:Y:S02]  /*4d50*/  @!UPT UIADD3 URZ, UPT, UPT, URZ, URZ, URZ ;  /* 0x000000fffffff290 */ /* 0x000fe4000fffe0ff */
[----:B------:R-:W-:Y:S05]  /*4d60*/  @!P1 IADD3 R8, P0, PT, R16, 0x580, RZ ;  /* 0x0000058010089810 */ /* 0x000fea0007f1e0ff */
[----:B------:R-:W-:Y:S01]  /*4d70*/  @!P1 IMAD.X R6, RZ, RZ, R17, P0 ;  /* 0x000000ffff069224 */ /* 0x000fe200000e0611 */
[----:B---3--:R-:W-:Y:S07]  /*4d80*/  @!P2 BRA `(.L_x_92) ;  /* 0x000000480054a947 */ /* 0x008fee0003800000 */
.L_x_157:
[----:B------:R-:W-:Y:S01]  /*4d90*/  @!P1 R2UR UR5, R8 ;  /* 0x00000000080592ca */ /* 0x000fe200000e0000 */
[----:B------:R-:W-:Y:S01]  /*4da0*/  VOTEU.ALL UP0, P1 ;  /* 0x0000000000ff7886 */ /* 0x000fe20000800000 */
[----:B------:R-:W-:Y:S01]  /*4db0*/  @!P1 R2UR UR4, R6 ;  /* 0x00000000060492ca */ /* 0x000fe200000e0000 */
[----:B--2---:R-:W-:Y:S01]  /*4dc0*/  @!P1 IMAD.MOV.U32 R0, RZ, RZ, 0x2000 ;  /* 0x00002000ff009424 */ /* 0x004fe200078e00ff */
[----:B------:R-:W-:Y:S01]  /*4dd0*/  UMOV UR6, 0x0 ;  /* 0x0000000000067882 */ /* 0x000fe20000000000 */
[----:B------:R-:W-:Y:S01]  /*4de0*/  UMOV UR7, 0x10000000 ;  /* 0x1000000000077882 */ /* 0x000fe20000000000 */
[----:B------:R-:W-:Y:S01]  /*4df0*/  @!UP0 UIADD3 UR16, UPT, UPT, UR21, 0x200, URZ ;  /* 0x0000020015108890 */ /* 0x000fe2000fffe0ff */
[----:B------:R-:W-:Y:S01]  /*4e00*/  VIADD R14, R14, 0x1 ;  /* 0x000000010e0e7836 */ /* 0x000fe20000000000 */
[----:B------:R-:W-:Y:S01]  /*4e10*/  VOTEU.ALL UP0, P1 ;  /* 0x0000000000ff7886 */ /* 0x000fe20000800000 */
[----:B------:R-:W-:Y:S04]  /*4e20*/  UMOV UR20, UR36 ;  /* 0x0000002400147c82 */ /* 0x000fe80008000000 */
[----:B------:R-:W-:Y:S02]  /*4e30*/  IMAD.U32 R10, RZ, RZ, UR5 ;  /* 0x00000005ff0a7e24 */ /* 0x000fe4000f8e00ff */
[----:B------:R-:W-:Y:S03]  /*4e40*/  IMAD.U32 R11, RZ, RZ, UR4 ;  /* 0x00000004ff0b7e24 */ /* 0x000fe6000f8e00ff */
[----:B------:R-:W-:Y:S02]  /*4e50*/  @!P1 R2UR UR4, R10 ;  /* 0x000000000a0492ca */ /* 0x000fe400000e0000 */
[----:B------:R-:W-:Y:S11]  /*4e60*/  @!P1 R2UR UR5, R11 ;  /* 0x000000000b0592ca */ /* 0x000ff600000e0000 */
[----:B------:R-:W-:Y:S02]  /*4e70*/  @!UPT UIADD3 URZ, UPT, UPT, URZ, URZ, URZ ;  /* 0x000000fffffff290 */ /* 0x000fe4000fffe0ff */
[----:B------:R2:W-:Y:S01]  /*4e80*/  @!UP0 UTMALDG.3D [UR16], [UR4], desc[UR6] ;  /* 0x00000610040085b4 */ /* 0x0005e20008011000 */
[----:B------:R2:W-:Y:S01]  /*4e90*/  @!P1 SYNCS.ARRIVE.TRANS64.RED.A0TR RZ, [UR21+0x40], R0 ;  /* 0x00004000ffff99a7 */ /* 0x0005e20008300415 */
[----:B------:R-:W-:Y:S01]  /*4ea0*/  SYNCS.ARRIVE.TRANS64.RED.A1T0 RZ, [UR34], RZ ;  /* 0x000000ffffff79a7 */ /* 0x000fe20008100422 */
[----:B------:R-:W3:Y:S02]  /*4eb0*/  SYNCS.PHASECHK.TRANS64.TRYWAIT P0, [UR21+0x58], R9 ;  /* 0x00005809ff0075a7 */ /* 0x000ee40008001115 */
[----:B--23--:R-:W-:Y:S05]  /*4ec0*/  @!P0 BRA `(.L_x_93) ;  /* 0x00000048001c8947 */ /* 0x00cfea0003800000 */
.L_x_159:
[----:B------:R-:W-:Y:S01]  /*4ed0*/  @!P1 IADD3 R6, P0, PT, R16, 0x580, RZ ;  /* 0x0000058010069810 */ /* 0x000fe20007f1e0ff */
[----:B------:R-:W-:Y:S01]  /*4ee0*/  VOTEU.ALL UP0, P1 ;  /* 0x0000000000ff7886 */ /* 0x000fe20000800000 */
[----:B------:R-:W-:Y:S01]  /*4ef0*/  UMOV UR6, 0x0 ;  /* 0x0000000000067882 */ /* 0x000fe20000000000 */
[----:B------:R-:W-:Y:S01]  /*4f00*/  UMOV UR7, 0x10000000 ;  /* 0x1000000000077882 */ /* 0x000fe20000000000 */
[----:B------:R-:W-:Y:S01]  /*4f10*/  @!P1 R2UR UR5, R6 ;  /* 0x00000000060592ca */ /* 0x000fe200000e0000 */
[----:B--2---:R-:W-:Y:S01]  /*4f20*/  @!P1 IMAD.X R0, RZ, RZ, R17, P0 ;  /* 0x000000ffff009224 */ /* 0x004fe200000e0611 */
[----:B------:R-:W-:Y:S01]  /*4f30*/  @!UP0 UIADD3 UR10, UPT, UPT, UR18, 0x40, URZ ;  /* 0x00000040120a8890 */ /* 0x000fe2000fffe0ff */
[----:B------:R-:W-:Y:S01]  /*4f40*/  ISETP.NE.AND P0, PT, R14, 0x2, PT ;  /* 0x000000020e00780c */ /* 0x000fe20003f05270 */
[----:B------:R-:W-:Y:S01]  /*4f50*/  @!UP0 UIADD3 UR8, UPT, UPT, UR21, 0x2200, URZ ;  /* 0x0000220015088890 */ /* 0x000fe2000fffe0ff */
[----:B------:R-:W-:Y:S01]  /*4f60*/  LOP3.LUT R15, R15, 0x1, RZ, 0x3c, !PT ;  /* 0x000000010f0f7812 */ /* 0x000fe200078e3cff */
[----:B------:R-:W-:Y:S01]  /*4f70*/  @!UP0 UIADD3 UR9, UPT, UPT, UR21, 0x48, URZ ;  /* 0x0000004815098890 */ /* 0x000fe2000fffe0ff */
[----:B------:R-:W-:Y:S01]  /*4f80*/  @!P1 R2UR UR4, R0 ;  /* 0x00000000000492ca */ /* 0x000fe200000e0000 */
[----:B------:R-:W-:Y:S01]  /*4f90*/  VOTEU.ALL UP0, P1 ;  /* 0x0000000000ff7886 */ /* 0x000fe20000800000 */
[----:B------:R-:W-:Y:S01]  /*4fa0*/  UMOV UR11, UR19 ;  /* 0x00000013000b7c82 */ /* 0x000fe20008000000 */
[----:B------:R-:W-:Y:S01]  /*4fb0*/  UMOV UR12, UR36 ;  /* 0x00000024000c7c82 */ /* 0x000fe20008000000 */
[----:B------:R-:W-:Y:S01]  /*4fc0*/  SEL R0, RZ, 0x1, P0 ;  /* 0x00000001ff007807 */ /* 0x000fe20000000000 */
[----:B------:R-:W-:Y:S01]  /*4fd0*/  UIADD3 UR20, UPT, UPT, UR13, UR59, URZ ;  /* 0x0000003b0d147290 */ /* 0x000fe2000fffe0ff */
[----:B------:R-:W-:Y:S01]  /*4fe0*/  IMAD.U32 R8, RZ, RZ, UR5 ;  /* 0x00000005ff087e24 */ /* 0x000fe2000f8e00ff */
[----:B------:R-:W-:Y:S01]  /*4ff0*/  SEL R14, R14, RZ, P0 ;  /* 0x000000ff0e0e7207 */ /* 0x000fe20000000000 */
[----:B------:R-:W-:Y:S01]  /*5000*/  UIADD3 UR16, UPT, UPT, UR14, UR62, URZ ;  /* 0x0000003e0e107290 */ /* 0x000fe2000fffe0ff */
[----:B------:R-:W-:Y:S01]  /*5010*/  LOP3.LUT R13, R13, R0, RZ, 0x3c, !PT ;  /* 0x000000000d0d7212 */ /* 0x000fe200078e3cff */
[----:B------:R-:W-:Y:S01]  /*5020*/  UPLOP3.LUT UP3, UPT, UPT, UPT, UPT, 0x80, 0x8 ;  /* 0x000000000008789c */ /* 0x000fe20003f6f070 */
[----:B------:R-:W-:Y:S02]  /*5030*/  UMOV UR36, UR26 ;  /* 0x0000001a00247c82 */ /* 0x000fe40008000000 */
[----:B------:R-:W-:Y:S01]  /*5040*/  IMAD.U32 R9, RZ, RZ, UR4 ;  /* 0x00000004ff097e24 */ /* 0x000fe2000f8e00ff */
[----:B------:R-:W-:Y:S04]  /*5050*/  @!P1 R2UR UR4, R8 ;  /* 0x00000000080492ca */ /* 0x000fe800000e0000 */
[----:B------:R-:W-:Y:S11]  /*5060*/  @!P1 R2UR UR5, R9 ;  /* 0x00000000090592ca */ /* 0x000ff600000e0000 */
[----:B------:R-:W-:Y:S02]  /*5070*/  @!UPT UIADD3 URZ, UPT, UPT, URZ, URZ, URZ ;  /* 0x000000fffffff290 */ /* 0x000fe4000fffe0ff */
[----:B------:R2:W-:Y:S01]  /*5080*/  @!UP0 UTMALDG.3D [UR8], [UR4], desc[UR6] ;  /* 0x00000608040085b4 */ /* 0x0005e20008011000 */
[----:B------:R2:W-:Y:S01]  /*5090*/  @!P1 SYNCS.ARRIVE.TRANS64.RED.A0TR RZ, [UR21+0x48], R7 ;  /* 0x00004807ffff99a7 */ /* 0x0005e20008300415 */
[----:B------:R-:W-:Y:S01]  /*50a0*/  SYNCS.ARRIVE.TRANS64.RED.A1T0 RZ, [UR33], RZ ;  /* 0x000000ffffff79a7 */ /* 0x000fe20008100421 */
[----:B------:R-:W-:Y:S05]  /*50b0*/  BRA.U UP1, `(.L_x_94) ;  /* 0xfffffff5012c7547 */ /* 0x000fea000b83ffff */
[----:B------:R-:W-:-:S04]  /*50c0*/  SHF.L.U32 R3, R15, 0x1f, RZ ;  /* 0x0000001f0f037819 */ /* 0x000fc800000006ff */
[----:B------:R-:W3:Y:S02]  /*50d0*/  SYNCS.PHASECHK.TRANS64.TRYWAIT P0, [UR21+0x50], R3 ;  /* 0x00005003ff0075a7 */ /* 0x000ee40008001115 */
[----:B---3--:R-:W-:Y:S05]  /*50e0*/  @!P0 BRA `(.L_x_95) ;  /* 0x0000004400ac8947 */ /* 0x008fea0003800000 */
.L_x_161:
[----:B---3--:R-:W-:-:S07]  /*50f0*/  MOV R0, UR21 ;  /* 0x0000001500007c02 */ /* 0x008fce0008000f00 */
.L_x_96:
[----:B---3--:R-:W-:-:S04]  /*5100*/  SHF.L.U32 R3, R15, 0x1f, RZ ;  /* 0x0000001f0f037819 */ /* 0x008fc800000006ff */
[----:B------:R3:W4:Y:S03]  /*5110*/  SYNCS.PHASECHK.TRANS64.TRYWAIT P0, [R0+URZ+0x58], R3 ;  /* 0x00005803000075a7 */ /* 0x00072600080011ff */
[----:B----4-:R-:W-:Y:S05]  /*5120*/  @!P0 NANOSLEEP.SYNCS 0x989680 ;  /* 0x009896800000895d */ /* 0x010fea0003900000 */
[----:B------:R-:W4:Y:S02]  /*5130*/  @!P0 SYNCS.PHASECHK.TRANS64 P0, [R0+URZ+0x58], R3 ;  /* 0x00005803000085a7 */ /* 0x000f2400080010ff */
[----:B-12-4-:R-:W-:Y:S05]  /*5140*/  @P0 EXIT ;  /* 0x000000000000094d */ /* 0x016fea0003800000 */
[----:B------:R-:W-:Y:S05]  /*5150*/  BRA `(.L_x_96) ;  /* 0xfffffffc00e87947 */ /* 0x000fea000383ffff */
.L_x_85:
[----:B------:R-:W-:-:S06]  /*5160*/  UISETP.GE.AND UP0, UPT, UR13, 0x4, UPT ;  /* 0x000000040d00788c */ /* 0x000fcc000bf06270 */
[----:B------:R-:W-:-:S13]  /*5170*/  PLOP3.LUT P0, PT, PT, PT, UP0, 0x80, 0x8 ;  /* 0x000000000008781c */ /* 0x000fda0003f0f008 */
[----:B------:R-:W-:Y:S05]  /*5180*/  @!P0 EXIT ;  /* 0x000000000000894d */ /* 0x000fea0003800000 */
[----:B------:R-:W-:Y:S01]  /*5190*/  BAR.SYNC.DEFER_BLOCKING 0x6, 0xa0 ;  /* 0x0182800000007b1d */ /* 0x000fe20000010000 */
[C---:B------:R-:W-:Y:S01]  /*51a0*/  IMAD.SHL.U32 R4, R170.reuse, 0x40, RZ ;  /* 0x00000040aa047824 */ /* 0x040fe200078e00ff */
[C---:B------:R-:W-:Y:S01]  /*51b0*/  LOP3.LUT R178, R170.reuse, 0x60, RZ, 0xc0, !PT ;  /* 0x00000060aab27812 */ /* 0x040fe200078ec0ff */
[C---:B------:R-:W-:Y:S01]  /*51c0*/  IMAD.SHL.U32 R137, R170.reuse, 0x8, RZ ;  /* 0x00000008aa897824 */ /* 0x040fe200078e00ff */
[C---:B------:R-:W-:Y:S01]  /*51d0*/  LOP3.LUT R176, R170.reuse, 0x2, RZ, 0xc0, !PT ;  /* 0x00000002aab07812 */ /* 0x040fe200078ec0ff */
[----:B------:R-:W-:Y:S01]  /*51e0*/  IMAD.U32 R69, R170, 0x10000, RZ ;  /* 0x00010000aa457824 */ /* 0x000fe200078e00ff */
[----:B------:R-:W-:Y:S02]  /*51f0*/  UMOV UR44, 0x400 ;  /* 0x00000400002c7882 */ /* 0x000fe40000000000 */
[----:B------:R-:W1:Y:S01]  /*5200*/  LDC.64 R156, c[0x0][0x8b0] ;  /* 0x00022c00ff9c7b82 */ /* 0x000e620000000a00 */
[----:B------:R-:W-:Y:S01]  /*5210*/  ULEA UR44, UR48, UR44, 0x18 ;  /* 0x0000002c302c7291 */ /* 0x000fe2000f8ec0ff */
[----:B------:R-:W-:Y:S01]  /*5220*/  LOP3.LUT R6, R4, 0x180, RZ, 0xc0, !PT ;  /* 0x0000018004067812 */ /* 0x000fe200078ec0ff */
[----:B------:R-:W-:Y:S01]  /*5230*/  HFMA2 R68, -RZ, RZ, 0, 0 ;  /* 0x00000000ff447431 */ /* 0x000fe200000001ff */
[----:B------:R-:W-:Y:S01]  /*5240*/  LOP3.LUT R69, R69, 0x600000, RZ, 0xc0, !PT ;  /* 0x0060000045457812 */ /* 0x000fe200078ec0ff */
[----:B------:R-:W-:Y:S01]  /*5250*/  UIADD3 UR4, UPT, UPT, UR44, 0x4200, URZ ;  /* 0x000042002c047890 */ /* 0x000fe2000fffe0ff */
[----:B------:R-:W-:Y:S01]  /*5260*/  LOP3.LUT R137, R6, 0x30, R137, 0xf8, !PT ;  /* 0x0000003006897812 */ /* 0x000fe200078ef889 */
[----:B------:R-:W-:Y:S01]  /*5270*/  IMAD.MOV.U32 R168, RZ, RZ, RZ ;  /* 0x000000ffffa87224 */ /* 0x000fe200078e00ff */
[----:B------:R-:W2:Y:S01]  /*5280*/  LDC.64 R138, c[0x0][0x8a8] ;  /* 0x00022a00ff8a7b82 */ /* 0x000ea20000000a00 */
[----:B------:R-:W-:Y:S01]  /*5290*/  LOP3.LUT R170, R170, 0x4, RZ, 0xc0, !PT ;  /* 0x00000004aaaa7812 */ /* 0x000fe200078ec0ff */
[----:B------:R-:W-:Y:S01]  /*52a0*/  IMAD.MOV.U32 R162, RZ, RZ, RZ ;  /* 0x000000ffffa27224 */ /* 0x000fe200078e00ff */
[----:B------:R-:W-:-:S02]  /*52b0*/  LOP3.LUT R137, R137, 0x1e40, R4, 0xf8, !PT ;  /* 0x00001e4089897812 */ /* 0x000fc400078ef804 */
[----:B------:R-:W-:Y:S01]  /*52c0*/  CS2R R166, SRZ ;  /* 0x0000000000a67805 */ /* 0x000fe2000001ff00 */
[----:B------:R-:W-:Y:S01]  /*52d0*/  IMAD.MOV.U32 R165, RZ, RZ, RZ ;  /* 0x000000ffffa57224 */ /* 0x000fe200078e00ff */
[----:B------:R-:W-:Y:S01]  /*52e0*/  IADD3 R169, PT, PT, -R170, 0x2, RZ ;  /* 0x00000002aaa97810 */ /* 0x000fe20007ffe1ff */
[----:B------:R-:W-:Y:S01]  /*52f0*/  IMAD.MOV R164, RZ, RZ, -R176 ;  /* 0x000000ffffa47224 */ /* 0x000fe200078e0ab0 */
[----:B------:R-:W-:Y:S01]  /*5300*/  IADD3 R171, PT, PT, R137, UR44, RZ ;  /* 0x0000002c89ab7c10 */ /* 0x000fe2000fffe0ff */
[----:B------:R-:W3:Y:S01]  /*5310*/  LDS R0, [UR44+0x120] ;  /* 0x0001202cff007984 */ /* 0x000ee20008000800 */
[----:B------:R-:W-:Y:S01]  /*5320*/  IMAD.MOV R163, RZ, RZ, -R170 ;  /* 0x000000ffffa37224 */ /* 0x000fe200078e0aaa */
[----:B------:R-:W-:Y:S01]  /*5330*/  MOV R177, UR4 ;  /* 0x0000000400b17c02 */ /* 0x000fe20008000f00 */
[----:B------:R-:W4:Y:S01]  /*5340*/  LDCU UR57, c[0x0][0x370] ;  /* 0x00006e00ff3977ac */ /* 0x000f220008000800 */
[----:B------:R-:W-:Y:S01]  /*5350*/  VIADD R171, R171, 0x200 ;  /* 0x00000200abab7836 */ /* 0x000fe20000000000 */
[----:B------:R-:W1:Y:S01]  /*5360*/  LDCU UR43, c[0x0][0xb0c] ;  /* 0x00016180ff2b77ac */ /* 0x000e620008000800 */
[----:B------:R-:W1:Y:S01]  /*5370*/  LDCU UR39, c[0x0][0xb30] ;  /* 0x00016600ff2777ac */ /* 0x000e620008000800 */
[----:B------:R-:W1:Y:S01]  /*5380*/  LDCU.64 UR46, c[0x0][0x888] ;  /* 0x00011100ff2e77ac */ /* 0x000e620008000a00 */
[----:B------:R-:W1:Y:S01]  /*5390*/  LDCU.64 UR40, c[0x0][0xb28] ;  /* 0x00016500ff2877ac */ /* 0x000e620008000a00 */
[----:B------:R-:W1:Y:S01]  /*53a0*/  LDCU.64 UR60, c[0x0][0x890] ;  /* 0x00011200ff3c77ac */ /* 0x000e620008000a00 */
[----:B------:R-:W1:Y:S01]  /*53b0*/  LDCU.128 UR52, c[0x0][0xb10] ;  /* 0x00016200ff3477ac */ /* 0x000e620008000c00 */
[----:B------:R-:W1:Y:S01]  /*53c0*/  LDCU UR56, c[0x0][0x374] ;  /* 0x00006e80ff3877ac */ /* 0x000e620008000800 */
[----:B------:R-:W-:Y:S01]  /*53d0*/  UIADD3 UR63, UPT, UPT, UR44, 0x200, URZ ;  /* 0x000002002c3f7890 */ /* 0x000fe2000fffe0ff */
[----:B-1234-:R-:W-:-:S11]  /*53e0*/  IMAD.IADD R69, R0, 0x1, R69 ;  /* 0x0000000100457824 */ /* 0x01efd600078e0245 */
.L_x_123:
[C---:B------:R-:W-:Y:S02]  /*53f0*/  LEA R3, R162.reuse, UR44, 0x3 ;  /* 0x0000002ca2037c11 */ /* 0x040fe4000f8e18ff */
[----:B------:R-:W-:Y:S02]  /*5400*/  SHF.L.U32 R0, R167, 0x1f, RZ ;  /* 0x0000001fa7007819 */ /* 0x000fe400000006ff */
[----:B------:R-:W-:Y:S02]  /*5410*/  LEA R5, R162, UR44, 0x4 ;  /* 0x0000002ca2057c11 */ /* 0x000fe4000f8e20ff */
[----:B-1----:R-:W1:Y:S02]  /*5420*/  SYNCS.PHASECHK.TRANS64.TRYWAIT P0, [R3+URZ+0x70], R0 ;  /* 0x00007000030075a7 */ /* 0x002e6400080011ff */
[----:B-1----:R-:W-:Y:S05]  /*5430*/  @!P0 BRA `(.L_x_97) ;  /* 0x0000004000f08947 */ /* 0x002fea0003800000 */
.L_x_162:
        /* <DEDUP_REMOVED lines=11> */
[----:B------:R-:W-:Y:S01]  /*54f0*/  PLOP3.LUT P0, PT, PT, PT, UP1, 0x80, 0x8 ;  /* 0x000000000008781c */ /* 0x000fe20003f0f018 */
[----:B------:R-:W-:Y:S11]  /*5500*/  UP2UR UR45, UPR, URZ, 0x2 ;  /* 0x00000002ff2d7883 */ /* 0x000ff60008000000 */
[----:B------:R-:W-:Y:S01]  /*5510*/  @!UPT UIADD3 URZ, UPT, UPT, URZ, URZ, URZ ;  /* 0x000000fffffff290 */ /* 0x000fe2000fffe0ff */
[----:B-1----:R-:W-:Y:S02]  /*5520*/  @P0 SHF.R.U32.HI R0, RZ, 0x10, R5 ;  /* 0x00000010ff000819 */ /* 0x002fe40000011605 */
        /* <DEDUP_REMOVED lines=12> */
[----:B------:R-:W2:Y:S01]  /*55f0*/  LDCU UR12, c[0x0][0xb20] ;  /* 0x00016400ff0c77ac */ /* 0x000ea20008000800 */
[----:B------:R-:W-:Y:S02]  /*5600*/  UIMAD.WIDE.U32 UR4, UR56, UR55, URZ ;  /* 0x00000037380472a5 */ /* 0x000fe4000f8e00ff */
[----:B------:R-:W-:Y:S02]  /*5610*/  UIMAD.WIDE.U32 UR6, UR57, UR52, URZ ;  /* 0x00000034390672a5 */ /* 0x000fe4000f8e00ff */
[----:B------:R-:W-:Y:S02]  /*5620*/  UISETP.NE.AND UP0, UPT, UR54, 0x1, UPT ;  /* 0x000000013600788c */ /* 0x000fe4000bf05270 */
[----:B------:R-:W-:Y:S02]  /*5630*/  UIMAD.WIDE.U32 UR8, UR37, UR55, URZ ;  /* 0x00000037250872a5 */ /* 0x000fe4000f8e00ff */
[----:B------:R-:W-:Y:S02]  /*5640*/  UIMAD.WIDE.U32 UR10, UR38, UR52, URZ ;  /* 0x00000034260a72a5 */ /* 0x000fe4000f8e00ff */
[----:B------:R-:W-:Y:S02]  /*5650*/  UISETP.NE.AND UP1, UPT, UR43, 0x1, UPT ;  /* 0x000000012b00788c */ /* 0x000fe4000bf25270 */
[----:B------:R-:W-:Y:S01]  /*5660*/  UISETP.NE.AND UP2, UPT, UR42, 0x1, UPT ;  /* 0x000000012a00788c */ /* 0x000fe2000bf45270 */
[----:B------:R-:W-:Y:S02]  /*5670*/  UMOV UR4, UR5 ;  /* 0x0000000500047c82 */ /* 0x000fe40008000000 */
[----:B--2---:R-:W-:Y:S03]  /*5680*/  USHF.R.U32.HI UR5, URZ, UR12, UR4 ;  /* 0x0000000cff057299 */ /* 0x004fe60008011604 */
[----:B------:R-:W-:Y:S02]  /*5690*/  UMOV UR4, UR7 ;  /* 0x0000000700047c82 */ /* 0x000fe40008000000 */
[----:B------:R-:W-:Y:S02]  /*56a0*/  USHF.R.U32.HI UR7, URZ, UR53, UR4 ;  /* 0x00000035ff077299 */ /* 0x000fe40008011604 */
[----:B------:R-:W-:Y:S02]  /*56b0*/  USEL UR4, UR56, UR5, !UP0 ;  /* 0x0000000538047287 */ /* 0x000fe4000c000000 */
[----:B------:R-:W-:Y:S01]  /*56c0*/  USEL UR7, UR57, UR7, !UP1 ;  /* 0x0000000739077287 */ /* 0x000fe2000c800000 */
[----:B------:R-:W-:Y:S01]  /*56d0*/  UMOV UR5, UR9 ;  /* 0x0000000900057c82 */ /* 0x000fe20008000000 */
[----:B------:R-:W-:Y:S02]  /*56e0*/  UIMAD.WIDE.U32 UR8, UR4, UR40, URZ ;  /* 0x00000028040872a5 */ /* 0x000fe4000f8e00ff */
[----:B------:R-:W-:Y:S03]  /*56f0*/  USHF.R.U32.HI UR6, URZ, UR12, UR5 ;  /* 0x0000000cff067299 */ /* 0x000fe60008011605 */
[----:B------:R-:W-:Y:S01]  /*5700*/  UMOV UR5, UR11 ;  /* 0x0000000b00057c82 */ /* 0x000fe20008000000 */
[----:B------:R-:W-:Y:S02]  /*5710*/  UIMAD.WIDE.U32 UR10, UR7, UR40, URZ ;  /* 0x00000028070a72a5 */ /* 0x000fe4000f8e00ff */
[----:B------:R-:W-:Y:S02]  /*5720*/  USHF.R.U32.HI UR12, URZ, UR53, UR5 ;  /* 0x00000035ff0c7299 */ /* 0x000fe40008011605 */
[----:B------:R-:W-:Y:S01]  /*5730*/  USEL UR6, UR37, UR6, !UP0 ;  /* 0x0000000625067287 */ /* 0x000fe2000c000000 */
[----:B------:R-:W-:Y:S02]  /*5740*/  UMOV UR5, UR9 ;  /* 0x0000000900057c82 */ /* 0x000fe40008000000 */
[----:B------:R-:W-:Y:S01]  /*5750*/  UMOV UR10, UR11 ;  /* 0x0000000b000a7c82 */ /* 0x000fe20008000000 */
[----:B------:R-:W-:Y:S02]  /*5760*/  @UP2 USHF.R.U32.HI UR4, URZ, UR41, UR5 ;  /* 0x00000029ff042299 */ /* 0x000fe40008011605 */
[----:B------:R-:W-:Y:S02]  /*5770*/  @UP2 USHF.R.U32.HI UR7, URZ, UR41, UR10 ;  /* 0x00000029ff072299 */ /* 0x000fe4000801160a */
[----:B------:R-:W-:Y:S02]  /*5780*/  UIMAD UR4, UR42, UR4, URZ ;  /* 0x000000042a0472a4 */ /* 0x000fe4000f8e02ff */
[----:B------:R-:W-:Y:S02]  /*5790*/  UIMAD.WIDE.U32 UR10, UR6, UR40, URZ ;  /* 0x00000028060a72a5 */ /* 0x000fe4000f8e00ff */
[----:B------:R-:W-:Y:S02]  /*57a0*/  USEL UR5, UR38, UR12, !UP1 ;  /* 0x0000000c26057287 */ /* 0x000fe4000c800000 */
[----:B------:R-:W-:Y:S02]  /*57b0*/  UIMAD UR8, UR42, UR7, URZ ;  /* 0x000000072a0872a4 */ /* 0x000fe4000f8e02ff */
[----:B------:R-:W-:Y:S03]  /*57c0*/  UISETP.GE.AND UP0, UPT, UR6, UR4, UPT ;  /* 0x000000040600728c */ /* 0x000fe6000bf06270 */
[----:B------:R-:W-:Y:S01]  /*57d0*/  UMOV UR4, UR11 ;  /* 0x0000000b00047c82 */ /* 0x000fe20008000000 */
[----:B------:R-:W-:Y:S02]  /*57e0*/  UISETP.GE.OR UP0, UPT, UR5, UR8, UP0 ;  /* 0x000000080500728c */ /* 0x000fe40008706670 */
[----:B------:R-:W-:Y:S02]  /*57f0*/  USHF.R.U32.HI UR4, URZ, UR41, UR4 ;  /* 0x00000029ff047299 */ /* 0x000fe40008011604 */
[----:B------:R-:W-:Y:S02]  /*5800*/  UIMAD.WIDE.U32 UR8, UR5, UR40, URZ ;  /* 0x00000028050872a5 */ /* 0x000fe4000f8e00ff */
[----:B------:R-:W-:Y:S02]  /*5810*/  USEL UR11, UR6, UR4, !UP2 ;  /* 0x00000004060b7287 */ /* 0x000fe4000d000000 */
[----:B------:R-:W-:Y:S02]  /*5820*/  UIADD3 UR8, UPT, UPT, -UR5, URZ, URZ ;  /* 0x000000ff05087290 */ /* 0x000fe4000fffe1ff */
[----:B------:R-:W-:Y:S01]  /*5830*/  UIADD3 UR10, UPT, UPT, -UR11, URZ, URZ ;  /* 0x000000ff0b0a7290 */ /* 0x000fe2000fffe1ff */
[----:B------:R-:W-:Y:S01]  /*5840*/  @!UP0 UMOV UR4, UR9 ;  /* 0x0000000900048c82 */ /* 0x000fe20008000000 */
[----:B------:R-:W-:Y:S02]  /*5850*/  UIADD3 UR9, UPT, UPT, -UR6, URZ, URZ ;  /* 0x000000ff06097290 */ /* 0x000fe4000fffe1ff */
[----:B------:R-:W-:Y:S02]  /*5860*/  @!UP0 USHF.R.U32.HI UR4, URZ, UR41, UR4 ;  /* 0x00000029ff048299 */ /* 0x000fe40008011604 */
[----:B------:R-:W-:Y:S02]  /*5870*/  UIMAD UR10, UR42, UR10, UR6 ;  /* 0x0000000a2a0a72a4 */ /* 0x000fe4000f8e0206 */
[----:B------:R-:W-:Y:S04]  /*5880*/  @!UP0 USEL UR4, UR5, UR4, !UP2 ;  /* 0x0000000405048287 */ /* 0x000fe8000d000000 */
[----:B------:R-:W-:Y:S02]  /*5890*/  @!UP0 UIMAD UR10, UR7, UR10, UR4 ;  /* 0x0000000a070a82a4 */ /* 0x000fe4000f8e0204 */
[----:B------:R-:W-:Y:S02]  /*58a0*/  @!UP0 UIADD3 UR11, UPT, UPT, UR11, -UR4, URZ ;  /* 0x800000040b0b8290 */ /* 0x000fe4000fffe0ff */
[----:B------:R-:W-:Y:S02]  /*58b0*/  UIMAD UR7, UR43, UR8, UR38 ;  /* 0x000000082b0772a4 */ /* 0x000fe4000f8e0226 */
[----:B------:R-:W-:Y:S02]  /*58c0*/  @!UP0 UIMAD UR6, UR11, UR42, UR5 ;  /* 0x0000002a0b0682a4 */ /* 0x000fe4000f8e0205 */
[----:B------:R-:W-:Y:S01]  /*58d0*/  UIMAD UR4, UR54, UR9, UR37 ;  /* 0x00000009360472a4 */ /* 0x000fe2000f8e0225 */
[----:B------:R-:W-:Y:S02]  /*58e0*/  @!UP0 UMOV UR5, UR10 ;  /* 0x0000000a00058c82 */ /* 0x000fe40008000000 */
[----:B------:R-:W-:Y:S02]  /*58f0*/  UIMAD UR38, UR5, UR43, UR7 ;  /* 0x0000002b052672a4 */ /* 0x000fe4000f8e0207 */
[----:B------:R-:W-:Y:S11]  /*5900*/  UIMAD UR37, UR6, UR54, UR4 ;  /* 0x00000036062572a4 */ /* 0x000ff6000f8e0204 */
[----:B------:R-:W-:Y:S01]  /*5910*/  @!UPT UIADD3 URZ, UPT, UPT, URZ, URZ, URZ ;  /* 0x000000fffffff290 */ /* 0x000fe2000fffe0ff */
.L_x_98:
[----:B------:R-:W-:Y:S01]  /*5920*/  UISETP.NE.AND UP0, UPT, UR39, 0x1, UPT ;  /* 0x000000012700788c */ /* 0x000fe2000bf05270 */
[----:B------:R-:W-:Y:S01]  /*5930*/  IADD3 R162, PT, PT, R162, 0x1, RZ ;  /* 0x00000001a2a27810 */ /* 0x000fe20007ffe0ff */
[----:B------:R-:W-:Y:S02]  /*5940*/  USHF.L.U32 UR50, UR16, 0x7, URZ ;  /* 0x0000000710327899 */ /* 0x000fe400080006ff */
[----:B------:R-:W-:Y:S07]  /*5950*/  USHF.L.U32 UR49, UR20, 0x7, URZ ;  /* 0x0000000714317899 */ /* 0x000fee00080006ff */
[----:B------:R-:W2:Y:S01]  /*5960*/  @!UP0 LDCU.128 UR12, c[0x0][0xb10] ;  /* 0x00016200ff0c87ac */ /* 0x000ea20008000c00 */
[----:B------:R-:W3:Y:S01]  /*5970*/  @!UP0 LDCU UR5, c[0x0][0xb0c] ;  /* 0x00016180ff0587ac */ /* 0x000ee20008000800 */
[----:B------:R-:W4:Y:S01]  /*5980*/  @!UP0 LDCU UR10, c[0x0][0xb20] ;  /* 0x00016400ff0a87ac */ /* 0x000f220008000800 */
[----:B--2---:R-:W-:Y:S02]  /*5990*/  UIMAD.WIDE.U32 UR8, UR38, UR12, URZ ;  /* 0x0000000c260872a5 */ /* 0x004fe4000f8e00ff */
[----:B------:R-:W-:Y:S02]  /*59a0*/  UIMAD.WIDE.U32 UR6, UR37, UR15, URZ ;  /* 0x0000000f250672a5 */ /* 0x000fe4000f8e00ff */
[----:B------:R-:W-:Y:S03]  /*59b0*/  @!UP0 UISETP.NE.AND UP1, UPT, UR14, 0x1, UPT ;  /* 0x000000010e00888c */ /* 0x000fe6000bf25270 */
[----:B------:R-:W-:Y:S01]  /*59c0*/  @!UP0 UMOV UR4, UR9 ;  /* 0x0000000900048c82 */ /* 0x000fe20008000000 */
[----:B---3--:R-:W-:Y:S02]  /*59d0*/  @!UP0 UISETP.NE.AND UP2, UPT, UR5, 0x1, UPT ;  /* 0x000000010500888c */ /* 0x008fe4000bf45270 */
[----:B------:R-:W-:Y:S01]  /*59e0*/  @!UP0 USHF.R.U32.HI UR4, URZ, UR13, UR4 ;  /* 0x0000000dff048299 */ /* 0x000fe20008011604 */
[----:B------:R-:W-:Y:S02]  /*59f0*/  @!UP0 UMOV UR6, UR7 ;  /* 0x0000000700068c82 */ /* 0x000fe40008000000 */
[----:B----4-:R-:W-:Y:S02]  /*5a00*/  @!UP0 USHF.R.U32.HI UR6, URZ, UR10, UR6 ;  /* 0x0000000aff068299 */ /* 0x010fe40008011606 */
[----:B------:R-:W-:Y:S02]  /*5a10*/  @!UP0 USEL UR7, UR38, UR4, !UP2 ;  /* 0x0000000426078287 */ /* 0x000fe4000d000000 */
[----:B------:R-:W-:Y:S04]  /*5a20*/  @!UP0 USEL UR6, UR37, UR6, !UP1 ;  /* 0x0000000625068287 */ /* 0x000fe8000c800000 */
[----:B------:R-:W-:Y:S02]  /*5a30*/  @!UP0 UIADD3 UR4, UPT, UPT, -UR7, UR6, URZ ;  /* 0x0000000607048290 */ /* 0x000fe4000fffe1ff */
[----:B------:R-:W-:Y:S02]  /*5a40*/  @!UP0 UIADD3 UR6, UPT, UPT, UR7, -UR6, URZ ;  /* 0x8000000607068290 */ /* 0x000fe4000fffe0ff */
[----:B------:R-:W-:Y:S02]  /*5a50*/  @!UP0 UIMAD UR38, UR4, UR5, UR38 ;  /* 0x00000005042682a4 */ /* 0x000fe4000f8e0226 */
[----:B------:R-:W-:Y:S02]  /*5a60*/  @!UP0 UIMAD UR37, UR6, UR14, UR37 ;  /* 0x0000000e062582a4 */ /* 0x000fe4000f8e0225 */
[----:B------:R-:W-:Y:S09]  /*5a70*/  ULOP3.LUT UP0, URZ, UR63, 0x1b0, URZ, 0xc0, !UPT ;  /* 0x000001b03fff7892 */ /* 0x000ff2000f80c0ff */
[----:B------:R-:W-:Y:S05]  /*5a80*/  BRA.U !UP0, `(.L_x_99) ;  /* 0x0000000108407547 */ /* 0x000fea000b800000 */
[----:B------:R-:W2:Y:S01]  /*5a90*/  LDCU.64 UR8, c[0x4][0x80] ;  /* 0x01001000ff0877ac */ /* 0x000ea20008000a00 */
[----:B------:R-:W-:Y:S01]  /*5aa0*/  MOV R3, 0x0 ;  /* 0x0000000000037802 */ /* 0x000fe20000000f00 */
[----:B------:R-:W-:Y:S02]  /*5ab0*/  HFMA2 R12, -RZ, RZ, 0, 5.9604644775390625e-08 ;  /* 0x00000001ff0c7431 */ /* 0x000fe400000001ff */
[----:B------:R-:W-:Y:S02]  /*5ac0*/  IMAD.MOV.U32 R8, RZ, RZ, 0x70 ;  /* 0x00000070ff087424 */ /* 0x000fe400078e00ff */
[----:B------:R-:W-:Y:S01]  /*5ad0*/  IMAD.MOV.U32 R13, RZ, RZ, RZ ;  /* 0x000000ffff0d7224 */ /* 0x000fe200078e00ff */
[----:B------:R-:W3:Y:S01]  /*5ae0*/  LDCU.64 UR6, c[0x4][0x88] ;  /* 0x01001100ff0677ac */ /* 0x000ee20008000a00 */
[----:B------:R-:W4:Y:S01]  /*5af0*/  LDC.64 R2, c[0x4][R3] ;  /* 0x0100000003027b82 */ /* 0x000f220000000a00 */
[----:B------:R-:W1:Y:S01]  /*5b00*/  LDCU.64 UR4, c[0x4][0x8] ;  /* 0x01000100ff0477ac */ /* 0x000e620008000a00 */
[----:B--2---:R-:W-:Y:S01]  /*5b10*/  MOV R5, UR9 ;  /* 0x0000000900057c02 */ /* 0x004fe20008000f00 */
[----:B------:R-:W-:Y:S01]  /*5b20*/  IMAD.U32 R4, RZ, RZ, UR8 ;  /* 0x00000008ff047e24 */ /* 0x000fe2000f8e00ff */
[----:B---3--:R-:W-:Y:S01]  /*5b30*/  MOV R7, UR7 ;  /* 0x0000000700077c02 */ /* 0x008fe20008000f00 */
[----:B------:R-:W-:Y:S01]  /*5b40*/  IMAD.U32 R6, RZ, RZ, UR6 ;  /* 0x00000006ff067e24 */ /* 0x000fe2000f8e00ff */
[----:B-1----:R-:W-:Y:S01]  /*5b50*/  MOV R11, UR5 ;  /* 0x00000005000b7c02 */ /* 0x002fe20008000f00 */
[----:B------:R-:W-:Y:S02]  /*5b60*/  IMAD.U32 R10, RZ, RZ, UR4 ;  /* 0x00000004ff0a7e24 */ /* 0x000fe4000f8e00ff */
[----:B------:R-:W-:Y:S07]  /*5b70*/  LEPC R20, `(.L_x_99) ;  /* 0x000000001014794e */ /* 0x000fee0000000000 */
[----:B----45:R-:W-:Y:S05]  /*5b80*/  CALL.ABS.NOINC R2 ;  /* 0x0000000002007343 */ /* 0x030fea0003c00000 */
.L_x_99:
[----:B------:R-:W-:Y:S01]  /*5b90*/  LOP3.LUT P0, RZ, R177, 0x1b0, RZ, 0xc0, !PT ;  /* 0x000001b0b1ff7812 */ /* 0x000fe2000780c0ff */
[----:B------:R-:W-:Y:S11]  /*5ba0*/  BSSY.RECONVERGENT B6, `(.L_x_100) ;  /* 0x0000013000067945 */ /* 0x000ff60003800200 */
[----:B------:R-:W-:Y:S01]  /*5bb0*/  @!UPT UIADD3 URZ, UPT, UPT, URZ, URZ, URZ ;  /* 0x000000fffffff290 */ /* 0x000fe2000fffe0ff */
[----:B------:R-:W-:Y:S05]  /*5bc0*/  @!P0 BRA `(.L_x_101) ;  /* 0x0000000000408947 */ /* 0x000fea0003800000 */
        /* <DEDUP_REMOVED lines=16> */
.L_x_101:
[----:B------:R-:W-:Y:S05]  /*5cd0*/  BSYNC.RECONVERGENT B6 ;  /* 0x0000000000067941 */ /* 0x000fea0003800200 */
.L_x_100:
[----:B------:R-:W-:Y:S01]  /*5ce0*/  R2UR UR4, R160 ;  /* 0x00000000a00472ca */ /* 0x000fe200000e0000 */
[----:B------:R-:W-:Y:S01]  /*5cf0*/  UISETP.NE.U32.AND UP0, UPT, UR60, URZ, UPT ;  /* 0x000000ff3c00728c */ /* 0x000fe2000bf05070 */
[----:B------:R-:W-:Y:S02]  /*5d00*/  ISETP.NE.U32.AND P4, PT, R156, RZ, PT ;  /* 0x000000ff9c00720c */ /* 0x000fe40003f85070 */
[----:B------:R-:W-:Y:S01]  /*5d10*/  ISETP.NE.U32.AND P2, PT, RZ, UR46, PT ;  /* 0x0000002eff007c0c */ /* 0x000fe2000bf45070 */
[----:B------:R-:W-:Y:S01]  /*5d20*/  UISETP.NE.AND.EX UP1, UPT, UR61, URZ, UPT, UP0 ;  /* 0x000000ff3d00728c */ /* 0x000fe2000bf25300 */
[----:B------:R-:W-:Y:S01]  /*5d30*/  ISETP.NE.AND.EX P4, PT, R157, RZ, PT, P4 ;  /* 0x000000ff9d00720c */ /* 0x000fe20003f85340 */
[----:B------:R-:W-:Y:S01]  /*5d40*/  UPLOP3.LUT UP0, UPT, UPT, UPT, UPT, 0x40, 0x4 ;  /* 0x000000000004789c */ /* 0x000fe20003f0e870 */
[----:B------:R-:W-:Y:S05]  /*5d50*/  ISETP.NE.AND.EX P2, PT, RZ, UR47, PT, P2 ;  /* 0x0000002fff007c0c */ /* 0x000fea000bf45320 */
[----:B------:R-:W-:Y:S06]  /*5d60*/  UISETP.NE.AND UP2, UPT, UR4, URZ, UPT ;  /* 0x000000ff0400728c */ /* 0x000fec000bf45270 */
[----:B------:R-:W-:Y:S05]  /*5d70*/  PLOP3.LUT P1, PT, PT, PT, UP2, 0x80, 0x8 ;  /* 0x000000000008781c */ /* 0x000fea0003f2f028 */
[----:B------:R-:W-:Y:S06]  /*5d80*/  @UP2 UPLOP3.LUT UP0, UPT, UPT, UPT, UP1, 0x80, 0x8 ;  /* 0x000000000008289c */ /* 0x000fec0003f0f010 */
[----:B------:R-:W-:Y:S01]  /*5d90*/  PLOP3.LUT P0, PT, PT, PT, UP0, 0x80, 0x8 ;  /* 0x000000000008781c */ /* 0x000fe20003f0f008 */
[----:B------:R-:W-:Y:S01]  /*5da0*/  @!UPT UIADD3 URZ, UPT, UPT, URZ, URZ, URZ ;  /* 0x000000fffffff290 */ /* 0x000fe2000fffe0ff */
[----:B------:R-:W-:Y:S11]  /*5db0*/  BRA.U !UP1, `(.L_x_102) ;  /* 0x00000001093c7547 */ /* 0x000ff6000b800000 */
[----:B------:R-:W-:Y:S01]  /*5dc0*/  UISETP.NE.U32.AND UP0, UPT, UR46, URZ, UPT ;  /* 0x000000ff2e00728c */ /* 0x000fe2000bf05070 */
[----:B-1----:R-:W-:Y:S01]  /*5dd0*/  HFMA2 R0, -RZ, RZ, 0, 5.9604644775390625e-08 ;  /* 0x00000001ff007431 */ /* 0x002fe200000001ff */
[----:B------:R-:W1:Y:S01]  /*5de0*/  LDCU.64 UR8, c[0x0][0x358] ;  /* 0x00006b00ff0877ac */ /* 0x000e620008000a00 */
[----:B------:R-:W-:Y:S01]  /*5df0*/  IMAD.MOV.U32 R158, RZ, RZ, 0x1 ;  /* 0x00000001ff9e7424 */ /* 0x000fe200078e00ff */
[----:B------:R-:W-:Y:S06]  /*5e00*/  UISETP.NE.AND.EX UP0, UPT, UR47, URZ, UPT, UP0 ;  /* 0x000000ff2f00728c */ /* 0x000fec000bf05300 */
[----:B------:R-:W-:Y:S05]  /*5e10*/  PLOP3.LUT P3, PT, PT, PT, UP0, 0x80, 0x8 ;  /* 0x000000000008781c */ /* 0x000fea0003f6f008 */
[----:B------:R-:W2:Y:S01]  /*5e20*/  @UP0 LDCU.64 UR4, c[0x0][0x888] ;  /* 0x00011100ff0407ac */ /* 0x000ea20008000a00 */
[----:B------:R-:W-:Y:S07]  /*5e30*/  @UP0 UIMAD UR6, UR36, UR60, URZ ;  /* 0x0000003c240602a4 */ /* 0x000fee000f8e02ff */
[----:B------:R-:W-:Y:S01]  /*5e40*/  @!P3 PRMT R158, R0, 0x7610, R158 ;  /* 0x00007610009eb816 */ /* 0x000fe2000000009e */
[----:B--2---:R-:W-:Y:S06]  /*5e50*/  @UP0 UIMAD.WIDE UR4, UR6, 0x4, UR4 ;  /* 0x00000004060408a5 */ /* 0x004fec000f8e0204 */
[----:B------:R-:W-:Y:S01]  /*5e60*/  IMAD.U32 R2, RZ, RZ, UR4 ;  /* 0x00000004ff027e24 */ /* 0x000fe2000f8e00ff */
[----:B------:R-:W-:Y:S04]  /*5e70*/  MOV R3, UR5 ;  /* 0x0000000500037c02 */ /* 0x000fe80008000f00 */
[----:B------:R-:W2:Y:S01]  /*5e80*/  @!UP0 LDCU UR4, c[0x0][0x880] ;  /* 0x00011000ff0487ac */ /* 0x000ea20008000800 */
[----:B-1---5:R3:W5:Y:S02]  /*5e90*/  @P3 LDG.E R73, desc[UR8][R2.64] ;  /* 0x0000000802493981 */ /* 0x022764000c1e1900 */
[----:B--23--:R-:W-:Y:S02]  /*5ea0*/  @!P3 IMAD.U32 R73, RZ, RZ, UR4 ;  /* 0x00000004ff49be24 */ /* 0x00cfe4000f8e00ff */
.L_x_102:
[----:B------:R-:W-:Y:S05]  /*5eb0*/  @!P4 BRA `(.L_x_103) ;  /* 0x000000000024c947 */ /* 0x000fea0003800000 */
[----:B------:R-:W-:Y:S01]  /*5ec0*/  ISETP.NE.U32.AND P3, PT, R138, RZ, PT ;  /* 0x000000ff8a00720c */ /* 0x000fe20003f65070 */
[----:B------:R-:W2:Y:S03]  /*5ed0*/  LDCU.64 UR4, c[0x0][0x358] ;  /* 0x00006b00ff0477ac */ /* 0x000ea60008000a00 */
[----:B------:R-:W-:Y:S11]  /*5ee0*/  ISETP.NE.AND.EX P3, PT, R139, RZ, PT, P3 ;  /* 0x000000ff8b00720c */ /* 0x000ff60003f65330 */
[----:B------:R-:W-:Y:S02]  /*5ef0*/  @!UPT UIADD3 URZ, UPT, UPT, URZ, URZ, URZ ;  /* 0x000000fffffff290 */ /* 0x000fe4000fffe0ff */
[----:B------:R-:W3:Y:S01]  /*5f00*/  @P3 LDC.64 R2, c[0x0][0x8a8] ;  /* 0x00022a00ff023b82 */ /* 0x000ee20000000a00 */
[----:B-1----:R-:W-:Y:S04]  /*5f10*/  @P3 IMAD R0, R156, UR36, RZ ;  /* 0x000000249c003c24 */ /* 0x002fe8000f8e02ff */
[----:B---3--:R-:W-:Y:S05]  /*5f20*/  @P3 IMAD.WIDE R2, R0, 0x4, R2 ;  /* 0x0000000400023825 */ /* 0x008fea00078e0202 */
[----:B--2--5:R2:W5:Y:S02]  /*5f30*/  @P3 LDG.E R70, desc[UR4][R2.64] ;  /* 0x0000000402463981 */ /* 0x024564000c1e1900 */
[----:B--2---:R-:W3:Y:S02]  /*5f40*/  @!P3 LDC R70, c[0x0][0x8a0] ;  /* 0x00022800ff46bb82 */ /* 0x004ee40000000800 */
.L_x_103:
[----:B-----5:R-:W-:Y:S01]  /*5f50*/  FSETP.NEU.AND P4, PT, R73, RZ, PT ;  /* 0x000000ff4900720b */ /* 0x020fe20003f8d000 */
[----:B------:R-:W-:Y:S01]  /*5f60*/  BSSY B1, `(.L_x_104) ;  /* 0x0000047000017945 */ /* 0x000fe20003800000 */
[----:B------:R-:W-:Y:S01]  /*5f70*/  SEL R5, RZ, 0xffffffff, P2 ;  /* 0xffffffffff057807 */ /* 0x000fe20001000000 */
[----:B------:R-:W-:Y:S01]  /*5f80*/  IMAD.MOV.U32 R186, RZ, RZ, 0x1 ;  /* 0x00000001ffba7424 */ /* 0x000fe200078e00ff */
[----:B------:R-:W-:Y:S01]  /*5f90*/  LOP3.LUT P3, RZ, R158, 0xff, RZ, 0xc0, !PT ;  /* 0x000000ff9eff7812 */ /* 0x000fe2000786c0ff */
[----:B------:R-:W-:Y:S01]  /*5fa0*/  IMAD R71, R68, 0x80, R69 ;  /* 0x0000008044477824 */ /* 0x000fe200078e0245 */
[----:B-1----:R-:W-:Y:S02]  /*5fb0*/  @P1 SEL R0, RZ, 0xffffffff, P4 ;  /* 0xffffffffff001807 */ /* 0x002fe40002000000 */
[----:B------:R-:W-:Y:S02]  /*5fc0*/  CS2R R154, SRZ ;  /* 0x00000000009a7805 */ /* 0x000fe4000001ff00 */
[----:B------:R-:W-:Y:S02]  /*5fd0*/  LEA R3, R166, UR44, 0x3 ;  /* 0x0000002ca6037c11 */ /* 0x000fe4000f8e18ff */
[----:B------:R-:W-:Y:S02]  /*5fe0*/  CS2R R152, SRZ ;  /* 0x0000000000987805 */ /* 0x000fe4000001ff00 */
[----:B------:R-:W-:Y:S02]  /*5ff0*/  @P0 SEL R0, R5, R0, !P3 ;  /* 0x0000000005000207 */ /* 0x000fe40005800000 */
[----:B------:R-:W-:Y:S02]  /*6000*/  CS2R R150, SRZ ;  /* 0x0000000000967805 */ /* 0x000fe4000001ff00 */
[----:B------:R-:W-:Y:S02]  /*6010*/  LEA R161, R68, UR44, 0x3 ;  /* 0x0000002c44a17c11 */ /* 0x000fe4000f8e18ff */
[----:B------:R-:W-:Y:S02]  /*6020*/  CS2R R148, SRZ ;  /* 0x0000000000947805 */ /* 0x000fe4000001ff00 */
[----:B------:R-:W-:Y:S02]  /*6030*/  @P1 LOP3.LUT R0, R0, 0x1, RZ, 0xc0, !PT ;  /* 0x0000000100001812 */ /* 0x000fe400078ec0ff */
[----:B------:R-:W-:Y:S02]  /*6040*/  CS2R R146, SRZ ;  /* 0x0000000000927805 */ /* 0x000fe4000001ff00 */
[----:B------:R-:W-:Y:S02]  /*6050*/  SHF.L.U32 R4, R168, 0x1f, RZ ;  /* 0x0000001fa8047819 */ /* 0x000fe400000006ff */
[----:B------:R-:W-:Y:S02]  /*6060*/  CS2R R144, SRZ ;  /* 0x0000000000907805 */ /* 0x000fe4000001ff00 */
[----:B------:R-:W-:Y:S02]  /*6070*/  ISETP.NE.U32.OR P6, PT, R0, 0x1, !P1 ;  /* 0x000000010000780c */ /* 0x000fe40004fc5470 */
[----:B------:R-:W-:Y:S02]  /*6080*/  CS2R R142, SRZ ;  /* 0x00000000008e7805 */ /* 0x000fe4000001ff00 */
[----:B------:R-:W-:Y:S02]  /*6090*/  PLOP3.LUT P2, PT, PT, PT, UP1, 0x80, 0x8 ;  /* 0x000000000008781c */ /* 0x000fe40003f4f018 */
[----:B------:R-:W-:Y:S02]  /*60a0*/  CS2R R140, SRZ ;  /* 0x00000000008c7805 */ /* 0x000fe4000001ff00 */
[----:B------:R-:W-:Y:S02]  /*60b0*/  SEL R0, RZ, 0xffffffff, P4 ;  /* 0xffffffffff007807 */ /* 0x000fe40002000000 */
[----:B------:R-:W-:Y:S03]  /*60c0*/  P2R R172, PR, RZ, 0x40 ;  /* 0x00000040ffac7803 */ /* 0x000fe60000000000 */
[----:B------:R-:W-:Y:S04]  /*60d0*/  @P6 SHF.L.U32 R2, R165, 0x1f, RZ ;  /* 0x0000001fa5026819 */ /* 0x000fe800000006ff */
[----:B------:R-:W-:Y:S01]  /*60e0*/  @P2 SEL R0, R5, R0, !P3 ;  /* 0x0000000005002207 */ /* 0x000fe20005800000 */
[----:B------:R-:W1:Y:S03]  /*60f0*/  @P6 SYNCS.PHASECHK.TRANS64.TRYWAIT P1, [R3+URZ+0x40], R2 ;  /* 0x00004002030065a7 */ /* 0x000e6600080211ff */
[----:B------:R-:W-:Y:S04]  /*6100*/  LOP3.LUT R0, R0, 0x1, RZ, 0xc0, !PT ;  /* 0x0000000100007812 */ /* 0x000fe800078ec0ff */
[----:B------:R-:W-:Y:S04]  /*6110*/  ISETP.NE.U32.AND P5, PT, R0, 0x1, PT ;  /* 0x000000010000780c */ /* 0x000fe80003fa5070 */
[----:B------:R-:W-:Y:S01]  /*6120*/  P2R R187, PR, RZ, 0x20 ;  /* 0x00000020ffbb7803 */ /* 0x000fe20000000000 */
[----:B------:R2:W4:Y:S01]  /*6130*/  SYNCS.PHASECHK.TRANS64.TRYWAIT P0, [R161+URZ+0x90], R4 ;  /* 0x00009004a10075a7 */ /* 0x00052200080011ff */
[----:B-1----:R-:W-:Y:S01]  /*6140*/  @P6 SEL R186, RZ, 0x1, !P1 ;  /* 0x00000001ffba6807 */ /* 0x002fe20004800000 */
[----:B--2---:R-:W-:Y:S06]  /*6150*/  @!P6 BRA `(.L_x_105) ;  /* 0x00000000009ce947 */ /* 0x004fec0003800000 */
[----:B------:R-:W-:Y:S01]  /*6160*/  @P5 IMAD R7, R166, 0x2000, R171 ;  /* 0x00002000a6075824 */ /* 0x000fe200078e02ab */
[----:B------:R-:W1:Y:S01]  /*6170*/  S2R R0, SR_CgaCtaId ;  /* 0x0000000000007919 */ /* 0x000e620000008800 */
[----:B------:R-:W-:Y:S01]  /*6180*/  ISETP.NE.AND P1, PT, R186, RZ, PT ;  /* 0x000000ffba00720c */ /* 0x000fe20003f25270 */
[----:B------:R-:W-:Y:S01]  /*6190*/  BSSY B0, `(.L_x_106) ;  /* 0x0000010000007945 */ /* 0x000fe20003800000 */
[--C-:B------:R-:W-:Y:S01]  /*61a0*/  @P5 IMAD R8, R176, -0x10, R7.reuse ;  /* 0xfffffff0b0085824 */ /* 0x100fe200078e0207 */
[----:B------:R-:W-:Y:S01]  /*61b0*/  CS2R R142, SRZ ;  /* 0x00000000008e7805 */ /* 0x000fe2000001ff00 */
[----:B------:R-:W-:Y:S01]  /*61c0*/  @P5 IMAD R6, R170, -0x10, R7 ;  /* 0xfffffff0aa065824 */ /* 0x000fe200078e0207 */
[----:B------:R-:W-:Y:S01]  /*61d0*/  CS2R R140, SRZ ;  /* 0x00000000008c7805 */ /* 0x000fe2000001ff00 */
[----:B------:R-:W-:Y:S01]  /*61e0*/  @P5 IMAD R5, R169, 0x10, R8 ;  /* 0x00000010a9055824 */ /* 0x000fe200078e0208 */
[----:B------:R-:W-:Y:S02]  /*61f0*/  CS2R R150, SRZ ;  /* 0x0000000000967805 */ /* 0x000fe4000001ff00 */
[----:B------:R-:W-:Y:S02]  /*6200*/  CS2R R148, SRZ ;  /* 0x0000000000947805 */ /* 0x000fe4000001ff00 */
[----:B------:R-:W-:Y:S02]  /*6210*/  CS2R R146, SRZ ;  /* 0x0000000000927805 */ /* 0x000fe4000001ff00 */
[----:B------:R-:W-:Y:S02]  /*6220*/  CS2R R144, SRZ ;  /* 0x0000000000907805 */ /* 0x000fe4000001ff00 */
[----:B------:R-:W-:Y:S02]  /*6230*/  CS2R R154, SRZ ;  /* 0x00000000009a7805 */ /* 0x000fe4000001ff00 */
[----:B------:R-:W-:Y:S01]  /*6240*/  CS2R R152, SRZ ;  /* 0x0000000000987805 */ /* 0x000fe2000001ff00 */
[----:B------:R-:W-:Y:S06]  /*6250*/  @P1 BRA `(.L_x_107) ;  /* 0x00000000000c1947 */ /* 0x000fec0003800000 */
[----:B------:R-:W-:Y:S04]  /*6260*/  SHF.L.U32 R2, R165, 0x1f, RZ ;  /* 0x0000001fa5027819 */ /* 0x000fe800000006ff */
[----:B------:R-:W2:Y:S02]  /*6270*/  SYNCS.PHASECHK.TRANS64.TRYWAIT P1, [R3+URZ+0x40], R2 ;  /* 0x00004002030075a7 */ /* 0x000ea400080211ff */
[----:B--2---:R-:W-:Y:S05]  /*6280*/  @!P1 BRA `(.L_x_108) ;  /* 0x0000003400709947 */ /* 0x004fea0003800000 */
.L_x_107:
[----:B------:R-:W-:Y:S05]  /*6290*/  BSYNC B0 ;  /* 0x0000000000007941 */ /* 0x000fea0003800000 */
.L_x_106:
[----:B------:R-:W-:Y:S01]  /*62a0*/  ISETP.NE.AND P1, PT, R187, RZ, PT ;  /* 0x000000ffbb00720c */ /* 0x000fe20003f25270 */
[----:B--2---:R-:W-:Y:S02]  /*62b0*/  VIADD R3, R3, 0x50 ;  /* 0x0000005003037836 */ /* 0x004fe40000000000 */
[----:B------:R-:W-:Y:S03]  /*62c0*/  VIADD R166, R166, 0x1 ;  /* 0x00000001a6a67836 */ /* 0x000fe60000000000 */
[----:B-1----:R-:W-:Y:S07]  /*62d0*/  PRMT R0, R0, 0x654, R3 ;  /* 0x0000065400007816 */ /* 0x002fee0000000003 */
[----:B------:R1:W2:Y:S04]  /*62e0*/  @P1 LDS.128 R140, [R7] ;  /* 0x00000000078c1984 */ /* 0x0002a80000000c00 */
[----:B------:R1:W1:Y:S04]  /*62f0*/  @P1 LDS.128 R148, [R6+0x20] ;  /* 0x0000200006941984 */ /* 0x0002680000000c00 */
[----:B------:R1:W1:Y:S04]  /*6300*/  @P1 LDS.128 R144, [R8+0x10] ;  /* 0x0000100008901984 */ /* 0x0002680000000c00 */
[----:B------:R1:W1:Y:S01]  /*6310*/  @P1 LDS.128 R152, [R5+0x10] ;  /* 0x0000100005981984 */ /* 0x0002620000000c00 */
[C---:B------:R-:W-:Y:S01]  /*6320*/  ISETP.NE.AND P1, PT, R166.reuse, 0x2, PT ;  /* 0x00000002a600780c */ /* 0x040fe20003f25270 */
[----:B------:R-:W-:Y:S01]  /*6330*/  @!PT LDS RZ, [RZ] ;  /* 0x00000000fffff984 */ /* 0x000fe20000000800 */
[----:B------:R-:W-:Y:S01]  /*6340*/  @!PT LDS RZ, [RZ] ;  /* 0x00000000fffff984 */ /* 0x000fe20000000800 */
[----:B------:R-:W-:Y:S01]  /*6350*/  @!PT LDS RZ, [RZ] ;  /* 0x00000000fffff984 */ /* 0x000fe20000000800 */
[----:B------:R-:W-:Y:S01]  /*6360*/  @!PT LDS RZ, [RZ] ;  /* 0x00000000fffff984 */ /* 0x000fe20000000800 */
[----:B------:R5:W-:Y:S06]  /*6370*/  MEMBAR.ALL.CTA ;  /* 0x0000000000007992 */ /* 0x000bec0000008000 */
[----:B-----5:R-:W5:Y:S01]  /*6380*/  FENCE.VIEW.ASYNC.S ;  /* 0x00000000000073c6 */ /* 0x020f620000000000 */
[----:B------:R-:W-:Y:S01]  /*6390*/  SEL R166, R166, RZ, P1 ;  /* 0x000000ffa6a67207 */ /* 0x000fe20000800000 */
[----:B-----5:R5:W-:Y:S02]  /*63a0*/  SYNCS.ARRIVE.TRANS64.RED.A1T0 RZ, [R0+URZ], RZ ;  /* 0x000000ff00ff79a7 */ /* 0x020be400081004ff */
[----:B-----5:R-:W-:Y:S04]  /*63b0*/  SEL R0, RZ, 0x1, P1 ;  /* 0x00000001ff007807 */ /* 0x020fe80000800000 */
[----:B--2---:R-:W-:Y:S02]  /*63c0*/  LOP3.LUT R165, R165, R0, RZ, 0x3c, !PT ;  /* 0x00000000a5a57212 */ /* 0x004fe400078e3cff */
.L_x_105:
[----:B------:R-:W-:Y:S05]  /*63d0*/  BSYNC B1 ;  /* 0x0000000000017941 */ /* 0x000fea0003800000 */
.L_x_104:
[----:B------:R-:W-:Y:S04]  /*63e0*/  SHF.R.U32.HI R0, RZ, 0x15, R71 ;  /* 0x00000015ff007819 */ /* 0x000fe80000011647 */
[----:B------:R-:W-:Y:S01]  /*63f0*/  LOP3.LUT P1, RZ, R0, 0x3, R159, 0x48, !PT ;  /* 0x0000000300ff7812 */ /* 0x000fe2000782489f */
[----:B------:R-:W-:Y:S01]  /*6400*/  @!UPT UIADD3 URZ, UPT, UPT, URZ, URZ, URZ ;  /* 0x000000fffffff290 */ /* 0x000fe2000fffe0ff */
[----:B----4-:R-:W-:Y:S11]  /*6410*/  @P0 BRA `(.L_x_109) ;  /* 0x0000000000080947 */ /* 0x010ff60003800000 */
[----:B------:R-:W2:Y:S02]  /*6420*/  SYNCS.PHASECHK.TRANS64.TRYWAIT P0, [R161+URZ+0x90], R4 ;  /* 0x00009004a10075a7 */ /* 0x000ea400080011ff */
[----:B--2---:R-:W-:Y:S05]  /*6430*/  @!P0 BRA `(.L_x_110) ;  /* 0x0000003400188947 */ /* 0x004fea0003800000 */
.L_x_109:
[----:B------:R-:W-:Y:S04]  /*6440*/  BSSY.RECONVERGENT B6, `(.L_x_111) ;  /* 0x0000012000067945 */ /* 0x000fe80003800200 */
[----:B------:R-:W-:Y:S05]  /*6450*/  @!P1 BRA `(.L_x_112) ;  /* 0x0000000000409947 */ /* 0x000fea0003800000 */
[----:B------:R-:W4:Y:S01]  /*6460*/  LDCU.64 UR8, c[0x4][0x70] ;  /* 0x01000e00ff0877ac */ /* 0x000f220008000a00 */
[----:B------:R-:W-:Y:S01]  /*6470*/  MOV R3, 0x0 ;  /* 0x0000000000037802 */ /* 0x000fe20000000f00 */
[----:B------:R-:W-:Y:S02]  /*6480*/  HFMA2 R12, -RZ, RZ, 0, 5.9604644775390625e-08 ;  /* 0x00000001ff0c7431 */ /* 0x000fe400000001ff */
[----:B-1----:R-:W-:Y:S02]  /*6490*/  IMAD.MOV.U32 R8, RZ, RZ, 0x192 ;  /* 0x00000192ff087424 */ /* 0x002fe400078e00ff */
[----:B------:R-:W-:Y:S01]  /*64a0*/  IMAD.MOV.U32 R13, RZ, RZ, RZ ;  /* 0x000000ffff0d7224 */ /* 0x000fe200078e00ff */
[----:B------:R-:W1:Y:S01]  /*64b0*/  LDCU.64 UR6, c[0x4][0x78] ;  /* 0x01000f00ff0677ac */ /* 0x000e620008000a00 */
[----:B------:R-:W3:Y:S01]  /*64c0*/  LDC.64 R2, c[0x4][R3] ;  /* 0x0100000003027b82 */ /* 0x000ee20000000a00 */
[----:B------:R-:W5:Y:S01]  /*64d0*/  LDCU.64 UR4, c[0x4][0x10] ;  /* 0x01000200ff0477ac */ /* 0x000f620008000a00 */
[----:B----4-:R-:W-:Y:S01]  /*64e0*/  MOV R5, UR9 ;  /* 0x0000000900057c02 */ /* 0x010fe20008000f00 */
[----:B--2---:R-:W-:Y:S01]  /*64f0*/  IMAD.U32 R4, RZ, RZ, UR8 ;  /* 0x00000008ff047e24 */ /* 0x004fe2000f8e00ff */
[----:B-1----:R-:W-:Y:S01]  /*6500*/  MOV R7, UR7 ;  /* 0x0000000700077c02 */ /* 0x002fe20008000f00 */
[----:B------:R-:W-:Y:S01]  /*6510*/  IMAD.U32 R6, RZ, RZ, UR6 ;  /* 0x00000006ff067e24 */ /* 0x000fe2000f8e00ff */
[----:B-----5:R-:W-:Y:S01]  /*6520*/  MOV R11, UR5 ;  /* 0x00000005000b7c02 */ /* 0x020fe20008000f00 */
[----:B------:R-:W-:Y:S02]  /*6530*/  IMAD.U32 R10, RZ, RZ, UR4 ;  /* 0x00000004ff0a7e24 */ /* 0x000fe4000f8e00ff */
[----:B------:R-:W-:Y:S07]  /*6540*/  LEPC R20, `(.L_x_112) ;  /* 0x000000001014794e */ /* 0x000fee0000000000 */
[----:B---3--:R-:W-:Y:S05]  /*6550*/  CALL.ABS.NOINC R2 ;  /* 0x0000000002007343 */ /* 0x008fea0003c00000 */
.L_x_112:
[----:B------:R-:W-:Y:S05]  /*6560*/  BSYNC.RECONVERGENT B6 ;  /* 0x0000000000067941 */ /* 0x000fea0003800200 */
.L_x_111:
[-C--:B------:R-:W-:Y:S01]  /*6570*/  F2FP.F16.E4M3.UNPACK_B R74, R140.reuse ;  /* 0x0000008cff4a723e */ /* 0x080fe200020006ff */
[----:B------:R-:W-:Y:S05]  /*6580*/  WARPSYNC.ALL ;  /* 0x0000000000007948 */ /* 0x000fea0003800000 */
[----:B------:R-:W-:Y:S01]  /*6590*/  R2UR UR4, R71 ;  /* 0x00000000470472ca */ /* 0x000fe200000e0000 */
[--C-:B------:R-:W-:Y:S01]  /*65a0*/  HADD2.F32 R72, -RZ, R74.reuse.H0_H0 ;  /* 0x2000004aff487230 */ /* 0x100fe20000004100 */
[----:B------:R-:W-:Y:S01]  /*65b0*/  F2FP.F16.E4M3.UNPACK_B R76, R140.H1 ;  /* 0x0000008cff4c723e */ /* 0x000fe200030006ff */
[----:B------:R-:W-:Y:S01]  /*65c0*/  HADD2.F32 R75, -RZ, R74.H1_H1 ;  /* 0x3000004aff4b7230 */ /* 0x000fe20000004100 */
[-C--:B------:R-:W-:Y:S01]  /*65d0*/  F2FP.F16.E4M3.UNPACK_B R78, R141.reuse ;  /* 0x0000008dff4e723e */ /* 0x080fe200020006ff */
[----:B------:R-:W-:Y:S01]  /*65e0*/  BSSY.RECONVERGENT B0, `(.L_x_113) ;  /* 0x000011d000007945 */ /* 0x000fe20003800200 */
[----:B------:R-:W-:Y:S01]  /*65f0*/  F2FP.F16.E4M3.UNPACK_B R80, R141.H1 ;  /* 0x0000008dff50723e */ /* 0x000fe200030006ff */
[----:B------:R-:W-:Y:S01]  /*6600*/  HADD2.F32 R74, -RZ, R76.H0_H0 ;  /* 0x2000004cff4a7230 */ /* 0x000fe20000004100 */
[-C--:B------:R-:W-:Y:S01]  /*6610*/  F2FP.F16.E4M3.UNPACK_B R82, R142.reuse ;  /* 0x0000008eff52723e */ /* 0x080fe200020006ff */
[--C-:B------:R-:W-:Y:S01]  /*6620*/  HADD2.F32 R77, -RZ, R78.reuse.H0_H0 ;  /* 0x2000004eff4d7230 */ /* 0x100fe20000004100 */
[----:B------:R-:W-:Y:S01]  /*6630*/  F2FP.F16.E4M3.UNPACK_B R84, R142.H1 ;  /* 0x0000008eff54723e */ /* 0x000fe200030006ff */
[----:B------:R-:W-:Y:S01]  /*6640*/  HADD2.F32 R78, -RZ, R78.H1_H1 ;  /* 0x3000004eff4e7230 */ /* 0x000fe20000004100 */
[-C--:B------:R-:W-:Y:S01]  /*6650*/  F2FP.F16.E4M3.UNPACK_B R86, R143.reuse ;  /* 0x0000008fff56723e */ /* 0x080fe200020006ff */
[----:B-12---:R-:W3:Y:S01]  /*6660*/  LDTM.x64 R4, tmem[UR4] ;  /* 0x00000004000479ee */ /* 0x006ee20008340000 */
[----:B------:R-:W-:Y:S01]  /*6670*/  F2FP.F16.E4M3.UNPACK_B R88, R143.H1 ;  /* 0x0000008fff58723e */ /* 0x000fe200030006ff */
[----:B------:R-:W-:Y:S01]  /*6680*/  HADD2.F32 R76, -RZ, R76.H1_H1 ;  /* 0x3000004cff4c7230 */ /* 0x000fe20000004100 */
[-C--:B------:R-:W-:Y:S01]  /*6690*/  F2FP.F16.E4M3.UNPACK_B R90, R144.reuse ;  /* 0x00000090ff5a723e */ /* 0x080fe200020006ff */
[----:B------:R-:W-:Y:S01]  /*66a0*/  HADD2.F32 R79, -RZ, R80.H0_H0 ;  /* 0x20000050ff4f7230 */ /* 0x000fe20000004100 */
[----:B------:R-:W-:Y:S01]  /*66b0*/  F2FP.F16.E4M3.UNPACK_B R92, R144.H1 ;  /* 0x00000090ff5c723e */ /* 0x000fe200030006ff */
[--C-:B------:R-:W-:Y:S01]  /*66c0*/  HADD2.F32 R81, -RZ, R82.reuse.H0_H0 ;  /* 0x20000052ff517230 */ /* 0x100fe20000004100 */
[----:B------:R-:W-:Y:S01]  /*66d0*/  ISETP.NE.AND P6, PT, R172, RZ, PT ;  /* 0x000000ffac00720c */ /* 0x000fe20003fc5270 */
[----:B------:R-:W-:Y:S01]  /*66e0*/  HADD2.F32 R82, -RZ, R82.H1_H1 ;  /* 0x30000052ff527230 */ /* 0x000fe20000004100 */
[----:B------:R-:W-:Y:S01]  /*66f0*/  SHF.L.U32 R196, R164, 0x4, RZ ;  /* 0x00000004a4c47819 */ /* 0x000fe200000006ff */
[--C-:B------:R-:W-:Y:S01]  /*6700*/  HADD2.F32 R85, -RZ, R86.reuse.H0_H0 ;  /* 0x20000056ff557230 */ /* 0x100fe20000004100 */
[----:B------:R-:W-:Y:S01]  /*6710*/  SHF.L.U32 R200, R163, 0x4, RZ ;  /* 0x00000004a3c87819 */ /* 0x000fe200000006ff */
[----:B------:R-:W-:Y:S01]  /*6720*/  HADD2.F32 R86, -RZ, R86.H1_H1 ;  /* 0x30000056ff567230 */ /* 0x000fe20000004100 */
[C---:B------:R-:W-:Y:S01]  /*6730*/  IADD3 R179, PT, PT, R171.reuse, R196, RZ ;  /* 0x000000c4abb37210 */ /* 0x040fe20007ffe0ff */
[--C-:B------:R-:W-:Y:S01]  /*6740*/  HADD2.F32 R89, -RZ, R90.reuse.H0_H0 ;  /* 0x2000005aff597230 */ /* 0x100fe20000004100 */
[----:B------:R-:W-:Y:S01]  /*6750*/  IADD3 R185, PT, PT, R171, R200, RZ ;  /* 0x000000c8abb97210 */ /* 0x000fe20007ffe0ff */
[----:B------:R-:W-:Y:S01]  /*6760*/  HADD2.F32 R90, -RZ, R90.H1_H1 ;  /* 0x3000005aff5a7230 */ /* 0x000fe20000004100 */
[----:B------:R-:W-:Y:S01]  /*6770*/  SHF.L.U32 R198, R169, 0x4, RZ ;  /* 0x00000004a9c67819 */ /* 0x000fe200000006ff */
[----:B------:R-:W-:Y:S01]  /*6780*/  HADD2.F32 R80, -RZ, R80.H1_H1 ;  /* 0x30000050ff507230 */ /* 0x000fe20000004100 */
[----:B------:R-:W-:Y:S01]  /*6790*/  F2FP.F16.E4M3.UNPACK_B R94, R145 ;  /* 0x00000091ff5e723e */ /* 0x000fe200020006ff */
[--C-:B------:R-:W-:Y:S01]  /*67a0*/  HADD2.F32 R83, -RZ, R84.reuse.H0_H0 ;  /* 0x20000054ff537230 */ /* 0x100fe20000004100 */
[----:B------:R-:W-:Y:S01]  /*67b0*/  IADD3 R184, PT, PT, R198, R179, RZ ;  /* 0x000000b3c6b87210 */ /* 0x000fe20007ffe0ff */
[----:B------:R-:W-:Y:S01]  /*67c0*/  HADD2.F32 R84, -RZ, R84.H1_H1 ;  /* 0x30000054ff547230 */ /* 0x000fe20000004100 */
[----:B------:R-:W-:Y:S01]  /*67d0*/  F2FP.F16.E4M3.UNPACK_B R98, R146 ;  /* 0x00000092ff62723e */ /* 0x000fe200020006ff */
[C---:B---3--:R-:W-:Y:S01]  /*67e0*/  FMUL R0, R70.reuse, R4 ;  /* 0x0000000446007220 */ /* 0x048fe20000400000 */
[C---:B------:R-:W-:Y:S01]  /*67f0*/  FMUL R2, R70.reuse, R5 ;  /* 0x0000000546027220 */ /* 0x040fe20000400000 */
[C---:B------:R-:W-:Y:S01]  /*6800*/  FMUL R4, R70.reuse, R8 ;  /* 0x0000000846047220 */ /* 0x040fe20000400000 */
[C---:B------:R-:W-:Y:S01]  /*6810*/  FMUL R5, R70.reuse, R9 ;  /* 0x0000000946057220 */ /* 0x040fe20000400000 */
[C---:B------:R-:W-:Y:S01]  /*6820*/  FFMA R0, R73.reuse, R72, R0 ;  /* 0x0000004849007223 */ /* 0x040fe20000000000 */
[C---:B------:R-:W-:Y:S01]  /*6830*/  FFMA R2, R73.reuse, R75, R2 ;  /* 0x0000004b49027223 */ /* 0x040fe20000000002 */
[C---:B------:R-:W-:Y:S01]  /*6840*/  FMUL R8, R70.reuse, R12 ;  /* 0x0000000c46087220 */ /* 0x040fe20000400000 */
[C---:B------:R-:W-:Y:S01]  /*6850*/  FMUL R9, R70.reuse, R13 ;  /* 0x0000000d46097220 */ /* 0x040fe20000400000 */
[C---:B------:R-:W-:Y:S01]  /*6860*/  FMUL R12, R70.reuse, R16 ;  /* 0x00000010460c7220 */ /* 0x040fe20000400000 */
[C---:B------:R-:W-:Y:S01]  /*6870*/  FMUL R13, R70.reuse, R17 ;  /* 0x00000011460d7220 */ /* 0x040fe20000400000 */
[C---:B------:R-:W-:Y:S01]  /*6880*/  FMUL R16, R70.reuse, R20 ;  /* 0x0000001446107220 */ /* 0x040fe20000400000 */
[C---:B------:R-:W-:Y:S01]  /*6890*/  FMUL R17, R70.reuse, R21 ;  /* 0x0000001546117220 */ /* 0x040fe20000400000 */
[--C-:B------:R-:W-:Y:S02]  /*68a0*/  HADD2.F32 R93, -RZ, R94.reuse.H0_H0 ;  /* 0x2000005eff5d7230 */ /* 0x100fe40000004100 */
[C---:B------:R-:W-:Y:S01]  /*68b0*/  FMUL R20, R70.reuse, R24 ;  /* 0x0000001846147220 */ /* 0x040fe20000400000 */
[----:B------:R-:W-:Y:S02]  /*68c0*/  HADD2.F32 R94, -RZ, R94.H1_H1 ;  /* 0x3000005eff5e7230 */ /* 0x000fe40000004100 */
[C---:B------:R-:W-:Y:S01]  /*68d0*/  FMUL R21, R70.reuse, R25 ;  /* 0x0000001946157220 */ /* 0x040fe20000400000 */
[--C-:B------:R-:W-:Y:S02]  /*68e0*/  HADD2.F32 R97, -RZ, R98.reuse.H0_H0 ;  /* 0x20000062ff617230 */ /* 0x100fe40000004100 */
[C---:B------:R-:W-:Y:S01]  /*68f0*/  FMUL R24, R70.reuse, R28 ;  /* 0x0000001c46187220 */ /* 0x040fe20000400000 */
[----:B------:R-:W-:Y:S02]  /*6900*/  HADD2.F32 R98, -RZ, R98.H1_H1 ;  /* 0x30000062ff627230 */ /* 0x000fe40000004100 */
[C---:B------:R-:W-:Y:S01]  /*6910*/  FMUL R25, R70.reuse, R29 ;  /* 0x0000001d46197220 */ /* 0x040fe20000400000 */
[C---:B------:R-:W-:Y:S01]  /*6920*/  FMUL R28, R70.reuse, R32 ;  /* 0x00000020461c7220 */ /* 0x040fe20000400000 */
[C---:B------:R-:W-:Y:S01]  /*6930*/  FMUL R29, R70.reuse, R33 ;  /* 0x00000021461d7220 */ /* 0x040fe20000400000 */
[C---:B------:R-:W-:Y:S01]  /*6940*/  FMUL R32, R70.reuse, R36 ;  /* 0x0000002446207220 */ /* 0x040fe20000400000 */
[----:B------:R-:W-:Y:S01]  /*6950*/  F2FP.F16.E4M3.UNPACK_B R96, R145.H1 ;  /* 0x00000091ff60723e */ /* 0x000fe200030006ff */
[C---:B------:R-:W-:Y:S01]  /*6960*/  FMUL R33, R70.reuse, R37 ;  /* 0x0000002546217220 */ /* 0x040fe20000400000 */
[C---:B------:R-:W-:Y:S01]  /*6970*/  FMUL R36, R70.reuse, R40 ;  /* 0x0000002846247220 */ /* 0x040fe20000400000 */
[----:B------:R-:W-:Y:S01]  /*6980*/  F2FP.F16.E4M3.UNPACK_B R100, R146.H1 ;  /* 0x00000092ff64723e */ /* 0x000fe200030006ff */
[C---:B------:R-:W-:Y:S01]  /*6990*/  FMUL R37, R70.reuse, R41 ;  /* 0x0000002946257220 */ /* 0x040fe20000400000 */
[C---:B------:R-:W-:Y:S01]  /*69a0*/  FMUL R40, R70.reuse, R44 ;  /* 0x0000002c46287220 */ /* 0x040fe20000400000 */
[----:B------:R-:W-:Y:S01]  /*69b0*/  F2FP.F16.E4M3.UNPACK_B R102, R147 ;  /* 0x00000093ff66723e */ /* 0x000fe200020006ff */
[C---:B------:R-:W-:Y:S01]  /*69c0*/  FMUL R41, R70.reuse, R45 ;  /* 0x0000002d46297220 */ /* 0x040fe20000400000 */
[C---:B------:R-:W-:Y:S01]  /*69d0*/  FMUL R44, R70.reuse, R48 ;  /* 0x00000030462c7220 */ /* 0x040fe20000400000 */
[----:B------:R-:W-:Y:S01]  /*69e0*/  F2FP.F16.E4M3.UNPACK_B R104, R147.H1 ;  /* 0x00000093ff68723e */ /* 0x000fe200030006ff */
[C---:B------:R-:W-:Y:S01]  /*69f0*/  FMUL R45, R70.reuse, R49 ;  /* 0x00000031462d7220 */ /* 0x040fe20000400000 */
[--C-:B------:R-:W-:Y:S02]  /*6a00*/  HADD2.F32 R101, -RZ, R102.reuse.H0_H0 ;  /* 0x20000066ff657230 */ /* 0x100fe40000004100 */
[C---:B------:R-:W-:Y:S01]  /*6a10*/  FMUL R48, R70.reuse, R52 ;  /* 0x0000003446307220 */ /* 0x040fe20000400000 */
[----:B------:R-:W-:Y:S01]  /*6a20*/  F2FP.F16.E4M3.UNPACK_B R106, R148 ;  /* 0x00000094ff6a723e */ /* 0x000fe200020006ff */
[----:B------:R-:W-:Y:S02]  /*6a30*/  HADD2.F32 R102, -RZ, R102.H1_H1 ;  /* 0x30000066ff667230 */ /* 0x000fe40000004100 */
[C---:B------:R-:W-:Y:S01]  /*6a40*/  FMUL R49, R70.reuse, R53 ;  /* 0x0000003546317220 */ /* 0x040fe20000400000 */
[C---:B------:R-:W-:Y:S01]  /*6a50*/  FMUL R52, R70.reuse, R56 ;  /* 0x0000003846347220 */ /* 0x040fe20000400000 */
[----:B------:R-:W-:Y:S01]  /*6a60*/  F2FP.F16.E4M3.UNPACK_B R108, R148.H1 ;  /* 0x00000094ff6c723e */ /* 0x000fe200030006ff */
[--C-:B------:R-:W-:Y:S02]  /*6a70*/  HADD2.F32 R105, -RZ, R106.reuse.H0_H0 ;  /* 0x2000006aff697230 */ /* 0x100fe40000004100 */
[C---:B------:R-:W-:Y:S01]  /*6a80*/  FMUL R53, R70.reuse, R57 ;  /* 0x0000003946357220 */ /* 0x040fe20000400000 */
[----:B------:R-:W-:Y:S02]  /*6a90*/  HADD2.F32 R106, -RZ, R106.H1_H1 ;  /* 0x3000006aff6a7230 */ /* 0x000fe40000004100 */
        /* <DEDUP_REMOVED lines=11> */
[C---:B------:R-:W-:Y:S01]  /*6b50*/  FFMA R3, R73.reuse, R74, R3 ;  /* 0x0000004a49037223 */ /* 0x040fe20000000003 */
[----:B------:R-:W-:Y:S01]  /*6b60*/  F2FP.F16.E4M3.UNPACK_B R116, R150.H1 ;  /* 0x00000096ff74723e */ /* 0x000fe200030006ff */
[--C-:B------:R-:W-:Y:S02]  /*6b70*/  HADD2.F32 R113, -RZ, R114.reuse.H0_H0 ;  /* 0x20000072ff717230 */ /* 0x100fe40000004100 */
[C---:B------:R-:W-:Y:S01]  /*6b80*/  FFMA R7, R73.reuse, R76, R7 ;  /* 0x0000004c49077223 */ /* 0x040fe20000000007 */
[C---:B------:R-:W-:Y:S01]  /*6b90*/  FFMA R4, R73.reuse, R77, R4 ;  /* 0x0000004d49047223 */ /* 0x040fe20000000004 */
[----:B------:R-:W-:Y:S01]  /*6ba0*/  F2FP.F16.E4M3.UNPACK_B R118, R151 ;  /* 0x00000097ff76723e */ /* 0x000fe200020006ff */
[----:B------:R-:W-:Y:S01]  /*6bb0*/  FFMA R5, R73, R78, R5 ;  /* 0x0000004e49057223 */ /* 0x000fe20000000005 */
[----:B------:R-:W-:Y:S01]  /*6bc0*/  HADD2.F32 R114, -RZ, R114.H1_H1 ;  /* 0x30000072ff727230 */ /* 0x000fe20000004100 */
[----:B------:R-:W-:Y:S01]  /*6bd0*/  F2FP.SATFINITE.E4M3.F32.PACK_AB_MERGE_C R173, R7, R3, RZ ;  /* 0x0000000307ad723e */ /* 0x000fe200048070ff */
[C---:B------:R-:W-:Y:S01]  /*6be0*/  FMUL R6, R70.reuse, R10 ;  /* 0x0000000a46067220 */ /* 0x040fe20000400000 */
[--C-:B------:R-:W-:Y:S02]  /*6bf0*/  HADD2.F32 R117, -RZ, R118.reuse.H0_H0 ;  /* 0x20000076ff757230 */ /* 0x100fe40000004100 */
[----:B------:R-:W-:Y:S01]  /*6c00*/  FMUL R11, R70, R11 ;  /* 0x0000000b460b7220 */ /* 0x000fe20000400000 */
[----:B------:R-:W-:Y:S01]  /*6c10*/  F2FP.SATFINITE.E4M3.F32.PACK_AB_MERGE_C R172, R2, R0, R173 ;  /* 0x0000000002ac723e */ /* 0x000fe200048070ad */
[C---:B------:R-:W-:Y:S01]  /*6c20*/  FFMA R6, R73.reuse, R79, R6 ;  /* 0x0000004f49067223 */ /* 0x040fe20000000006 */
[----:B------:R-:W-:Y:S02]  /*6c30*/  HADD2.F32 R118, -RZ, R118.H1_H1 ;  /* 0x30000076ff767230 */ /* 0x000fe40000004100 */
[C---:B------:R-:W-:Y:S01]  /*6c40*/  FFMA R11, R73.reuse, R80, R11 ;  /* 0x00000050490b7223 */ /* 0x040fe2000000000b */
[C---:B------:R-:W-:Y:S01]  /*6c50*/  FFMA R8, R73.reuse, R81, R8 ;  /* 0x0000005149087223 */ /* 0x040fe20000000008 */
[----:B------:R-:W-:Y:S01]  /*6c60*/  F2FP.F16.E4M3.UNPACK_B R120, R151.H1 ;  /* 0x00000097ff78723e */ /* 0x000fe200030006ff */
[----:B------:R-:W-:Y:S01]  /*6c70*/  FFMA R9, R73, R82, R9 ;  /* 0x0000005249097223 */ /* 0x000fe20000000009 */
[C---:B------:R-:W-:Y:S01]  /*6c80*/  FMUL R10, R70.reuse, R14 ;  /* 0x0000000e460a7220 */ /* 0x040fe20000400000 */
[----:B------:R-:W-:Y:S01]  /*6c90*/  F2FP.F16.E4M3.UNPACK_B R122, R152 ;  /* 0x00000098ff7a723e */ /* 0x000fe200020006ff */
[C---:B------:R-:W-:Y:S01]  /*6ca0*/  FMUL R15, R70.reuse, R15 ;  /* 0x0000000f460f7220 */ /* 0x040fe20000400000 */
[----:B------:R-:W-:Y:S01]  /*6cb0*/  HADD2.F32 R87, -RZ, R88.H0_H0 ;  /* 0x20000058ff577230 */ /* 0x000fe20000004100 */
[----:B------:R-:W-:Y:S01]  /*6cc0*/  F2FP.SATFINITE.E4M3.F32.PACK_AB_MERGE_C R174, R11, R6, RZ ;  /* 0x000000060bae723e */ /* 0x000fe200048070ff */
[C---:B------:R-:W-:Y:S01]  /*6cd0*/  FFMA R10, R73.reuse, R83, R10 ;  /* 0x00000053490a7223 */ /* 0x040fe2000000000a */
[C---:B------:R-:W-:Y:S01]  /*6ce0*/  FFMA R15, R73.reuse, R84, R15 ;  /* 0x00000054490f7223 */ /* 0x040fe2000000000f */
[C---:B------:R-:W-:Y:S01]  /*6cf0*/  FFMA R12, R73.reuse, R85, R12 ;  /* 0x00000055490c7223 */ /* 0x040fe2000000000c */
[----:B------:R-:W-:Y:S01]  /*6d00*/  F2FP.F16.E4M3.UNPACK_B R124, R152.H1 ;  /* 0x00000098ff7c723e */ /* 0x000fe200030006ff */
[----:B------:R-:W-:Y:S01]  /*6d10*/  FFMA R13, R73, R86, R13 ;  /* 0x00000056490d7223 */ /* 0x000fe2000000000d */
[----:B------:R-:W-:Y:S01]  /*6d20*/  F2FP.SATFINITE.E4M3.F32.PACK_AB_MERGE_C R173, R5, R4, R174 ;  /* 0x0000000405ad723e */ /* 0x000fe200048070ae */
[--C-:B------:R-:W-:Y:S01]  /*6d30*/  HADD2.F32 R121, -RZ, R122.reuse.H0_H0 ;  /* 0x2000007aff797230 */ /* 0x100fe20000004100 */
[----:B------:R-:W-:Y:S01]  /*6d40*/  F2FP.SATFINITE.E4M3.F32.PACK_AB_MERGE_C R174, R15, R10, RZ ;  /* 0x0000000a0fae723e */ /* 0x000fe200048070ff */
[----:B------:R-:W-:Y:S02]  /*6d50*/  HADD2.F32 R122, -RZ, R122.H1_H1 ;  /* 0x3000007aff7a7230 */ /* 0x000fe40000004100 */
[C---:B------:R-:W-:Y:S01]  /*6d60*/  FMUL R14, R70.reuse, R18 ;  /* 0x00000012460e7220 */ /* 0x040fe20000400000 */
[----:B------:R-:W-:Y:S01]  /*6d70*/  HADD2.F32 R88, -RZ, R88.H1_H1 ;  /* 0x30000058ff587230 */ /* 0x000fe20000004100 */
[----:B------:R-:W-:Y:S01]  /*6d80*/  F2FP.SATFINITE.E4M3.F32.PACK_AB_MERGE_C R174, R9, R8, R174 ;  /* 0x0000000809ae723e */ /* 0x000fe200048070ae */
[C---:B------:R-:W-:Y:S01]  /*6d90*/  FMUL R19, R70.reuse, R19 ;  /* 0x0000001346137220 */ /* 0x040fe20000400000 */
[--C-:B------:R-:W-:Y:S02]  /*6da0*/  HADD2.F32 R91, -RZ, R92.reuse.H0_H0 ;  /* 0x2000005cff5b7230 */ /* 0x100fe40000004100 */
[C---:B------:R-:W-:Y:S01]  /*6db0*/  FFMA R14, R73.reuse, R87, R14 ;  /* 0x00000057490e7223 */ /* 0x040fe2000000000e */
[----:B------:R-:W-:Y:S02]  /*6dc0*/  HADD2.F32 R92, -RZ, R92.H1_H1 ;  /* 0x3000005cff5c7230 */ /* 0x000fe40000004100 */
[C---:B------:R-:W-:Y:S01]  /*6dd0*/  FFMA R19, R73.reuse, R88, R19 ;  /* 0x0000005849137223 */ /* 0x040fe20000000013 */
[C---:B------:R-:W-:Y:S01]  /*6de0*/  FFMA R16, R73.reuse, R89, R16 ;  /* 0x0000005949107223 */ /* 0x040fe20000000010 */
        /* <DEDUP_REMOVED lines=17> */
[----:B------:R1:W-:Y:S01]  /*6f00*/  STS.128 [R137+UR44+0x4200], R172 ;  /* 0x004200ac89007988 */ /* 0x0003e20008000c2c */
[----:B------:R-:W-:Y:S01]  /*6f10*/  F2FP.SATFINITE.E4M3.F32.PACK_AB_MERGE_C R180, R17, R16, R180 ;  /* 0x0000001011b4723e */ /* 0x000fe200048070b4 */
[C---:B------:R-:W-:Y:S01]  /*6f20*/  FFMA R22, R73.reuse, R95, R22 ;  /* 0x0000005f49167223 */ /* 0x040fe20000000016 */
[C---:B------:R-:W-:Y:S01]  /*6f30*/  FMUL R27, R70.reuse, R27 ;  /* 0x0000001b461b7220 */ /* 0x040fe20000400000 */
[--C-:B------:R-:W-:Y:S02]  /*6f40*/  HADD2.F32 R99, -RZ, R100.reuse.H0_H0 ;  /* 0x20000064ff637230 */ /* 0x100fe40000004100 */
[C---:B------:R-:W-:Y:S01]  /*6f50*/  FMUL R26, R70.reuse, R30 ;  /* 0x0000001e461a7220 */ /* 0x040fe20000400000 */
[----:B------:R-:W-:Y:S02]  /*6f60*/  HADD2.F32 R100, -RZ, R100.H1_H1 ;  /* 0x30000064ff647230 */ /* 0x000fe40000004100 */
[C---:B------:R-:W-:Y:S01]  /*6f70*/  FFMA R27, R73.reuse, R96, R27 ;  /* 0x00000060491b7223 */ /* 0x040fe2000000001b */
[C---:B------:R-:W-:Y:S01]  /*6f80*/  FFMA R24, R73.reuse, R97, R24 ;  /* 0x0000006149187223 */ /* 0x040fe20000000018 */
[C---:B------:R-:W-:Y:S01]  /*6f90*/  FFMA R25, R73.reuse, R98, R25 ;  /* 0x0000006249197223 */ /* 0x040fe20000000019 */
[----:B------:R-:W-:Y:S01]  /*6fa0*/  F2FP.F16.E4M3.UNPACK_B R130, R154 ;  /* 0x0000009aff82723e */ /* 0x000fe200020006ff */
[----:B------:R-:W-:Y:S01]  /*6fb0*/  FFMA R26, R73, R99, R26 ;  /* 0x00000063491a7223 */ /* 0x000fe2000000001a */
[----:B------:R-:W-:Y:S01]  /*6fc0*/  F2FP.SATFINITE.E4M3.F32.PACK_AB_MERGE_C R181, R27, R22, RZ ;  /* 0x000000161bb5723e */ /* 0x000fe200048070ff */
[C---:B------:R-:W-:Y:S01]  /*6fd0*/  FMUL R31, R70.reuse, R31 ;  /* 0x0000001f461f7220 */ /* 0x040fe20000400000 */
[--C-:B------:R-:W-:Y:S02]  /*6fe0*/  HADD2.F32 R103, -RZ, R104.reuse.H0_H0 ;  /* 0x20000068ff677230 */ /* 0x100fe40000004100 */
[C---:B------:R-:W-:Y:S01]  /*6ff0*/  FMUL R30, R70.reuse, R34 ;  /* 0x00000022461e7220 */ /* 0x040fe20000400000 */
[----:B------:R-:W-:Y:S01]  /*7000*/  HADD2.F32 R104, -RZ, R104.H1_H1 ;  /* 0x30000068ff687230 */ /* 0x000fe20000004100 */
[----:B------:R-:W-:Y:S01]  /*7010*/  F2FP.SATFINITE.E4M3.F32.PACK_AB_MERGE_C R181, R21, R20, R181 ;  /* 0x0000001415b5723e */ /* 0x000fe200048070b5 */
[C---:B------:R-:W-:Y:S01]  /*7020*/  FFMA R31, R73.reuse, R100, R31 ;  /* 0x00000064491f7223 */ /* 0x040fe2000000001f */
[C---:B------:R-:W-:Y:S01]  /*7030*/  FFMA R28, R73.reuse, R101, R28 ;  /* 0x00000065491c7223 */ /* 0x040fe2000000001c */
[C---:B------:R-:W-:Y:S01]  /*7040*/  FFMA R29, R73.reuse, R102, R29 ;  /* 0x00000066491d7223 */ /* 0x040fe2000000001d */
[----:B------:R-:W-:Y:S01]  /*7050*/  F2FP.F16.E4M3.UNPACK_B R132, R154.H1 ;  /* 0x0000009aff84723e */ /* 0x000fe200030006ff */
[----:B------:R-:W-:Y:S01]  /*7060*/  FFMA R30, R73, R103, R30 ;  /* 0x00000067491e7223 */ /* 0x000fe2000000001e */
[----:B------:R-:W-:Y:S01]  /*7070*/  F2FP.SATFINITE.E4M3.F32.PACK_AB_MERGE_C R182, R31, R26, RZ ;  /* 0x0000001a1fb6723e */ /* 0x000fe200048070ff */
[----:B------:R-:W-:Y:S02]  /*7080*/  HADD2.F32 R129, -RZ, R130.H0_H0 ;  /* 0x20000082ff817230 */ /* 0x000fe40000004100 */
[C---:B------:R-:W-:Y:S01]  /*7090*/  FMUL R35, R70.reuse, R35 ;  /* 0x0000002346237220 */ /* 0x040fe20000400000 */
[----:B------:R-:W-:Y:S01]  /*70a0*/  HADD2.F32 R107, -RZ, R108.H0_H0 ;  /* 0x2000006cff6b7230 */ /* 0x000fe20000004100 */
[----:B------:R-:W-:Y:S01]  /*70b0*/  F2FP.SATFINITE.E4M3.F32.PACK_AB_MERGE_C R182, R25, R24, R182 ;  /* 0x0000001819b6723e */ /* 0x000fe200048070b6 */
[----:B------:R-:W-:Y:S02]  /*70c0*/  HADD2.F32 R130, -RZ, R130.H1_H1 ;  /* 0x30000082ff827230 */ /* 0x000fe40000004100 */
[C---:B------:R-:W-:Y:S01]  /*70d0*/  FFMA R35, R73.reuse, R104, R35 ;  /* 0x0000006849237223 */ /* 0x040fe20000000023 */
[C---:B------:R-:W-:Y:S01]  /*70e0*/  FFMA R32, R73.reuse, R105, R32 ;  /* 0x0000006949207223 */ /* 0x040fe20000000020 */
[----:B------:R-:W-:Y:S01]  /*70f0*/  FFMA R33, R73, R106, R33 ;  /* 0x0000006a49217223 */ /* 0x000fe20000000021 */
[----:B------:R-:W-:Y:S02]  /*7100*/  HADD2.F32 R108, -RZ, R108.H1_H1 ;  /* 0x3000006cff6c7230 */ /* 0x000fe40000004100 */
        /* <DEDUP_REMOVED lines=16> */
[----:B------:R1:W-:Y:S01]  /*7210*/  STS.128 [R179+0x4010], R180 ;  /* 0x004010b4b3007388 */ /* 0x0003e20000000c00 */
[----:B------:R-:W-:Y:S01]  /*7220*/  F2FP.SATFINITE.E4M3.F32.PACK_AB_MERGE_C R188, R33, R32, R188 ;  /* 0x0000002021bc723e */ /* 0x000fe200048070bc */
[C---:B------:R-:W-:Y:S01]  /*7230*/  FFMA R38, R73.reuse, R111, R38 ;  /* 0x0000006f49267223 */ /* 0x040fe20000000026 */
[C---:B------:R-:W-:Y:S01]  /*7240*/  FMUL R43, R70.reuse, R43 ;  /* 0x0000002b462b7220 */ /* 0x040fe20000400000 */
[--C-:B------:R-:W-:Y:S02]  /*7250*/  HADD2.F32 R115, -RZ, R116.reuse.H0_H0 ;  /* 0x20000074ff737230 */ /* 0x100fe40000004100 */
[----:B------:R-:W-:Y:S01]  /*7260*/  FMUL R42, R70, R46 ;  /* 0x0000002e462a7220 */ /* 0x000fe20000400000 */
[----:B------:R-:W-:Y:S02]  /*7270*/  HADD2.F32 R116, -RZ, R116.H1_H1 ;  /* 0x30000074ff747230 */ /* 0x000fe40000004100 */
[C---:B------:R-:W-:Y:S01]  /*7280*/  FFMA R43, R73.reuse, R112, R43 ;  /* 0x00000070492b7223 */ /* 0x040fe2000000002b */
[C---:B------:R-:W-:Y:S01]  /*7290*/  FFMA R40, R73.reuse, R113, R40 ;  /* 0x0000007149287223 */ /* 0x040fe20000000028 */
[C---:B------:R-:W-:Y:S01]  /*72a0*/  FFMA R41, R73.reuse, R114, R41 ;  /* 0x0000007249297223 */ /* 0x040fe20000000029 */
[----:B------:R-:W-:Y:S01]  /*72b0*/  ISETP.NE.AND P0, PT, R178, RZ, PT ;  /* 0x000000ffb200720c */ /* 0x000fe20003f05270 */
        /* <DEDUP_REMOVED lines=10> */
[C---:B------:R-:W-:Y:S01]  /*7360*/  FMUL R51, R70.reuse, R51 ;  /* 0x0000003346337220 */ /* 0x040fe20000400000 */
[--C-:B------:R-:W-:Y:S02]  /*7370*/  HADD2.F32 R123, -RZ, R124.reuse.H0_H0 ;  /* 0x2000007cff7b7230 */ /* 0x100fe40000004100 */
[C---:B------:R-:W-:Y:S01]  /*7380*/  FFMA R46, R73.reuse, R119, R46 ;  /* 0x00000077492e7223 */ /* 0x040fe2000000002e */
[----:B------:R-:W-:Y:S02]  /*7390*/  HADD2.F32 R124, -RZ, R124.H1_H1 ;  /* 0x3000007cff7c7230 */ /* 0x000fe40000004100 */
[C---:B------:R-:W-:Y:S01]  /*73a0*/  FMUL R50, R70.reuse, R54 ;  /* 0x0000003646327220 */ /* 0x040fe20000400000 */
[C---:B------:R-:W-:Y:S01]  /*73b0*/  FFMA R51, R73.reuse, R120, R51 ;  /* 0x0000007849337223 */ /* 0x040fe20000000033 */
[C---:B------:R-:W-:Y:S01]  /*73c0*/  FMUL R55, R70.reuse, R55 ;  /* 0x0000003746377220 */ /* 0x040fe20000400000 */
[C---:B------:R-:W-:Y:S01]  /*73d0*/  FFMA R48, R73.reuse, R121, R48 ;  /* 0x0000007949307223 */ /* 0x040fe20000000030 */
[C---:B------:R-:W-:Y:S01]  /*73e0*/  FFMA R49, R73.reuse, R122, R49 ;  /* 0x0000007a49317223 */ /* 0x040fe20000000031 */
        /* <DEDUP_REMOVED lines=20> */
[----:B------:R-:W-:Y:S01]  /*7530*/  FFMA R63, R73, R132, R63 ;  /* 0x00000084493f7223 */ /* 0x000fe2000000003f */
[----:B------:R-:W-:Y:S01]  /*7540*/  FMUL R67, R70, R67 ;  /* 0x0000004346437220 */ /* 0x000fe20000400000 */
[----:B------:R-:W-:Y:S01]  /*7550*/  F2FP.SATFINITE.E4M3.F32.PACK_AB_MERGE_C R190, R47, R42, RZ ;  /* 0x0000002a2fbe723e */ /* 0x000fe200048070ff */
[----:B------:R-:W-:Y:S01]  /*7560*/  FFMA R60, R73, R133, R60 ;  /* 0x00000085493c7223 */ /* 0x000fe2000000003c */
[----:B------:R-:W-:Y:S01]  /*7570*/  F2FP.SATFINITE.E4M3.F32.PACK_AB_MERGE_C R191, R51, R46, RZ ;  /* 0x0000002e33bf723e */ /* 0x000fe200048070ff */
[C---:B------:R-:W-:Y:S01]  /*7580*/  FFMA R61, R73.reuse, R134, R61 ;  /* 0x00000086493d7223 */ /* 0x040fe2000000003d */
[C---:B------:R-:W-:Y:S01]  /*7590*/  FFMA R62, R73.reuse, R135, R62 ;  /* 0x00000087493e7223 */ /* 0x040fe2000000003e */
[----:B------:R-:W-:Y:S01]  /*75a0*/  FFMA R67, R73, R136, R67 ;  /* 0x0000008849437223 */ /* 0x000fe20000000043 */
[----:B------:R-:W-:Y:S02]  /*75b0*/  F2FP.SATFINITE.E4M3.F32.PACK_AB_MERGE_C R190, R41, R40, R190 ;  /* 0x0000002829be723e */ /* 0x000fe400048070be */
[----:B------:R-:W-:Y:S02]  /*75c0*/  F2FP.SATFINITE.E4M3.F32.PACK_AB_MERGE_C R191, R45, R44, R191 ;  /* 0x0000002c2dbf723e */ /* 0x000fe400048070bf */
[----:B------:R-:W-:Y:S02]  /*75d0*/  F2FP.SATFINITE.E4M3.F32.PACK_AB_MERGE_C R192, R55, R50, RZ ;  /* 0x0000003237c0723e */ /* 0x000fe400048070ff */
[----:B------:R-:W-:Y:S01]  /*75e0*/  F2FP.SATFINITE.E4M3.F32.PACK_AB_MERGE_C R193, R59, R54, RZ ;  /* 0x000000363bc1723e */ /* 0x000fe200048070ff */
[----:B------:R1:W-:Y:S01]  /*75f0*/  STS.128 [R185+0x4020], R188 ;  /* 0x004020bcb9007388 */ /* 0x0003e20000000c00 */
[----:B------:R-:W-:Y:S02]  /*7600*/  F2FP.SATFINITE.E4M3.F32.PACK_AB_MERGE_C R194, R63, R58, RZ ;  /* 0x0000003a3fc2723e */ /* 0x000fe400048070ff */
[----:B------:R-:W-:Y:S02]  /*7610*/  F2FP.SATFINITE.E4M3.F32.PACK_AB_MERGE_C R195, R67, R62, RZ ;  /* 0x0000003e43c3723e */ /* 0x000fe400048070ff */
[----:B------:R-:W-:Y:S02]  /*7620*/  F2FP.SATFINITE.E4M3.F32.PACK_AB_MERGE_C R192, R49, R48, R192 ;  /* 0x0000003031c0723e */ /* 0x000fe400048070c0 */
[----:B------:R-:W-:Y:S02]  /*7630*/  F2FP.SATFINITE.E4M3.F32.PACK_AB_MERGE_C R193, R53, R52, R193 ;  /* 0x0000003435c1723e */ /* 0x000fe400048070c1 */
[----:B------:R-:W-:Y:S02]  /*7640*/  F2FP.SATFINITE.E4M3.F32.PACK_AB_MERGE_C R194, R57, R56, R194 ;  /* 0x0000003839c2723e */ /* 0x000fe400048070c2 */
[----:B------:R-:W-:Y:S02]  /*7650*/  F2FP.SATFINITE.E4M3.F32.PACK_AB_MERGE_C R195, R61, R60, R195 ;  /* 0x0000003c3dc3723e */ /* 0x000fe400048070c3 */
[----:B------:R-:W-:Y:S02]  /*7660*/  LEA R197, R166, UR44, 0x3 ;  /* 0x0000002ca6c57c11 */ /* 0x000fe4000f8e18ff */
[----:B------:R-:W-:Y:S01]  /*7670*/  @P6 SHF.L.U32 R202, R165, 0x1f, RZ ;  /* 0x0000001fa5ca6819 */ /* 0x000fe200000006ff */
[----:B------:R1:W-:Y:S01]  /*7680*/  STS.128 [R184+0x4010], R192 ;  /* 0x004010c0b8007388 */ /* 0x0003e20000000c00 */
[----:B------:R-:W-:Y:S01]  /*7690*/  @!PT LDS RZ, [RZ] ;  /* 0x00000000fffff984 */ /* 0x000fe20000000800 */
[----:B------:R-:W-:Y:S01]  /*76a0*/  @!PT LDS RZ, [RZ] ;  /* 0x00000000fffff984 */ /* 0x000fe20000000800 */
[----:B------:R-:W-:Y:S01]  /*76b0*/  @!PT LDS RZ, [RZ] ;  /* 0x00000000fffff984 */ /* 0x000fe20000000800 */
[----:B------:R-:W-:Y:S01]  /*76c0*/  @!PT LDS RZ, [RZ] ;  /* 0x00000000fffff984 */ /* 0x000fe20000000800 */
[----:B------:R2:W-:Y:S07]  /*76d0*/  MEMBAR.ALL.CTA ;  /* 0x0000000000007992 */ /* 0x0005ee0000008000 */
[----:B--2---:R-:W2:Y:S02]  /*76e0*/  FENCE.VIEW.ASYNC.S ;  /* 0x00000000000073c6 */ /* 0x004ea40000000000 */
[----:B--2---:R-:W-:Y:S06]  /*76f0*/  BAR.SYNC.DEFER_BLOCKING 0x1, 0x80 ;  /* 0x0042000000007b1d */ /* 0x004fec0000010000 */
[----:B------:R-:W-:Y:S05]  /*7700*/  @P0 BRA `(.L_x_114) ;  /* 0x0000000000280947 */ /* 0x000fea0003800000 */
[----:B------:R-:W2:Y:S01]  /*7710*/  LDCU.64 UR6, c[0x0][0x348] ;  /* 0x00006900ff0677ac */ /* 0x000ea20008000a00 */
[----:B------:R-:W-:Y:S01]  /*7720*/  UIADD3 UR4, UPT, UPT, UR44, 0x4200, URZ ;  /* 0x000042002c047890 */ /* 0x000fe2000fffe0ff */
[----:B------:R-:W-:Y:S05]  /*7730*/  UMOV UR51, UR36 ;  /* 0x0000002400337c82 */ /* 0x000fea0008000000 */
[----:B------:R-:W-:Y:S04]  /*7740*/  MOV R177, UR4 ;  /* 0x0000000400b17c02 */ /* 0x000fe80008000f00 */
[----:B------:R-:W-:Y:S01]  /*7750*/  R2UR UR48, R177 ;  /* 0x00000000b13072ca */ /* 0x000fe200000e0000 */
[----:B--2---:R-:W-:Y:S04]  /*7760*/  UIADD3 UR4, UP0, UPT, UR6, 0x680, URZ ;  /* 0x0000068006047890 */ /* 0x004fe8000ff1e0ff */
[----:B------:R-:W-:Y:S09]  /*7770*/  UIADD3.X UR5, UPT, UPT, URZ, UR7, URZ, UP0, !UPT ;  /* 0x00000007ff057290 */ /* 0x000ff200087fe4ff */
[----:B------:R2:W-:Y:S01]  /*7780*/  UTMASTG.3D [UR48], [UR4] ;  /* 0x00000030040073b5 */ /* 0x0005e20008010000 */
[----:B------:R0:W-:Y:S01]  /*7790*/  UTMACMDFLUSH ;  /* 0x00000000000079b7 */ /* 0x0001e20000000000 */
[----:B--2---:R-:W-:Y:S04]  /*77a0*/  DEPBAR.LE SB0, 0x1 ;  /* 0x000080400000791a */ /* 0x004fe80000000000 */
.L_x_114:
[----:B------:R-:W-:Y:S05]  /*77b0*/  BSYNC.RECONVERGENT B0 ;  /* 0x0000000000007941 */ /* 0x000fea0003800200 */
.L_x_113:
[----:B------:R-:W-:Y:S06]  /*77c0*/  BAR.SYNC.DEFER_BLOCKING 0x1, 0x80 ;  /* 0x0042000000007b1d */ /* 0x000fec0000010000 */
[----:B------:R-:W2:Y:S01]  /*77d0*/  @P6 SYNCS.PHASECHK.TRANS64.TRYWAIT P0, [R197+URZ+0x40], R202 ;  /* 0x000040cac50065a7 */ /* 0x000ea200080011ff */
[----:B------:R-:W-:Y:S01]  /*77e0*/  BSSY B1, `(.L_x_115) ;  /* 0x0000023000017945 */ /* 0x000fe20003800000 */
[----:B--2---:R-:W-:Y:S03]  /*77f0*/  @P6 SEL R186, RZ, 0x1, !P0 ;  /* 0x00000001ffba6807 */ /* 0x004fe60004000000 */
[----:B------:R-:W-:Y:S05]  /*7800*/  @!P6 BRA `(.L_x_116) ;  /* 0x000000000080e947 */ /* 0x000fea0003800000 */
[----:B------:R-:W-:Y:S01]  /*7810*/  ISETP.NE.AND P1, PT, R187, RZ, PT ;  /* 0x000000ffbb00720c */ /* 0x000fe20003f25270 */
[----:B------:R-:W2:Y:S01]  /*7820*/  S2R R0, SR_CgaCtaId ;  /* 0x0000000000007919 */ /* 0x000ea20000008800 */
[----:B------:R-:W-:Y:S01]  /*7830*/  ISETP.NE.AND P0, PT, R186, RZ, PT ;  /* 0x000000ffba00720c */ /* 0x000fe20003f05270 */
[----:B------:R-:W-:Y:S10]  /*7840*/  BSSY B0, `(.L_x_117) ;  /* 0x0000009000007945 */ /* 0x000ff40003800000 */
[----:B------:R-:W-:Y:S04]  /*7850*/  @P1 IMAD R3, R166, 0x2000, R171 ;  /* 0x00002000a6031824 */ /* 0x000fe800078e02ab */
[C---:B------:R-:W-:Y:S01]  /*7860*/  @P1 IMAD.IADD R5, R3.reuse, 0x1, R196 ;  /* 0x0000000103051824 */ /* 0x040fe200078e02c4 */
[----:B------:R-:W-:Y:S03]  /*7870*/  @P1 IADD3 R200, PT, PT, R3, R200, RZ ;  /* 0x000000c803c81210 */ /* 0x000fe60007ffe0ff */
[----:B------:R-:W-:Y:S01]  /*7880*/  @P1 IMAD.IADD R198, R198, 0x1, R5 ;  /* 0x00000001c6c61824 */ /* 0x000fe200078e0205 */
[----:B------:R-:W-:Y:S06]  /*7890*/  @P0 BRA `(.L_x_118) ;  /* 0x00000000000c0947 */ /* 0x000fec0003800000 */
[----:B------:R-:W-:Y:S04]  /*78a0*/  SHF.L.U32 R2, R165, 0x1f, RZ ;  /* 0x0000001fa5027819 */ /* 0x000fe800000006ff */
[----:B------:R-:W3:Y:S02]  /*78b0*/  SYNCS.PHASECHK.TRANS64.TRYWAIT P0, [R197+URZ+0x40], R2 ;  /* 0x00004002c50075a7 */ /* 0x000ee400080011ff */
[----:B---3--:R-:W-:Y:S05]  /*78c0*/  @!P0 BRA `(.L_x_119) ;  /* 0x0000002000088947 */ /* 0x008fea0003800000 */
.L_x_118:
[----:B------:R-:W-:Y:S05]  /*78d0*/  BSYNC B0 ;  /* 0x0000000000007941 */ /* 0x000fea0003800000 */
.L_x_117:
[----:B------:R-:W-:Y:S01]  /*78e0*/  ISETP.NE.AND P0, PT, R187, RZ, PT ;  /* 0x000000ffbb00720c */ /* 0x000fe20003f05270 */
[----:B---3--:R-:W-:Y:S02]  /*78f0*/  VIADD R197, R197, 0x50 ;  /* 0x00000050c5c57836 */ /* 0x008fe40000000000 */
[----:B------:R-:W-:Y:S03]  /*7900*/  VIADD R166, R166, 0x1 ;  /* 0x00000001a6a67836 */ /* 0x000fe60000000000 */
[----:B--2---:R-:W-:Y:S07]  /*7910*/  PRMT R0, R0, 0x654, R197 ;  /* 0x0000065400007816 */ /* 0x004fee00000000c5 */
[----:B------:R2:W3:Y:S04]  /*7920*/  @P0 LDS.128 R140, [R3] ;  /* 0x00000000038c0984 */ /* 0x0004e80000000c00 */
[----:B------:R2:W4:Y:S04]  /*7930*/  @P0 LDS.128 R144, [R5+0x10] ;  /* 0x0000100005900984 */ /* 0x0005280000000c00 */
        /* <DEDUP_REMOVED lines=12> */
[----:B--234-:R-:W-:Y:S02]  /*7a00*/  LOP3.LUT R165, R165, R0, RZ, 0x3c, !PT ;  /* 0x00000000a5a57212 */ /* 0x01cfe400078e3cff */
.L_x_116:
[----:B------:R-:W-:Y:S05]  /*7a10*/  BSYNC B1 ;  /* 0x0000000000017941 */ /* 0x000fea0003800000 */
.L_x_115:
[----:B------:R-:W-:Y:S05]  /*7a20*/  VIADD R0, R71, 0x40 ;  /* 0x0000004047007836 */ /* 0x000fea0000000000 */
[----:B------:R-:W-:Y:S04]  /*7a30*/  SHF.R.U32.HI R0, RZ, 0x15, R0 ;  /* 0x00000015ff007819 */ /* 0x000fe80000011600 */
[----:B------:R-:W-:Y:S11]  /*7a40*/  LOP3.LUT P0, RZ, R0, 0x3, R159, 0x48, !PT ;  /* 0x0000000300ff7812 */ /* 0x000ff6000780489f */
[----:B------:R-:W-:Y:S02]  /*7a50*/  @!UPT UIADD3 URZ, UPT, UPT, URZ, URZ, URZ ;  /* 0x000000fffffff290 */ /* 0x000fe4000fffe0ff */
        /* <DEDUP_REMOVED lines=8> */
[----:B------:R-:W5:Y:S01]  /*7ae0*/  LDCU.64 UR4, c[0x4][0x10] ;  /* 0x01000200ff0477ac */ /* 0x000f620008000a00 */
[----:B--2---:R-:W-:Y:S01]  /*7af0*/  MOV R5, UR9 ;  /* 0x0000000900057c02 */ /* 0x004fe20008000f00 */
[----:B------:R-:W-:Y:S01]  /*7b00*/  IMAD.U32 R4, RZ, RZ, UR8 ;  /* 0x00000008ff047e24 */ /* 0x000fe2000f8e00ff */
[----:B---3--:R-:W-:Y:S01]  /*7b10*/  MOV R7, UR7 ;  /* 0x0000000700077c02 */ /* 0x008fe20008000f00 */
[----:B------:R-:W-:Y:S01]  /*7b20*/  IMAD.U32 R6, RZ, RZ, UR6 ;  /* 0x00000006ff067e24 */ /* 0x000fe2000f8e00ff */
[----:B-----5:R-:W-:Y:S01]  /*7b30*/  MOV R11, UR5 ;  /* 0x00000005000b7c02 */ /* 0x020fe20008000f00 */
[----:B------:R-:W-:Y:S02]  /*7b40*/  IMAD.U32 R10, RZ, RZ, UR4 ;  /* 0x00000004ff0a7e24 */ /* 0x000fe4000f8e00ff */
[----:B------:R-:W-:Y:S07]  /*7b50*/  LEPC R20, `(.L_x_120) ;  /* 0x000000001014794e */ /* 0x000fee0000000000 */
[----:B-1--4-:R-:W-:Y:S05]  /*7b60*/  CALL.ABS.NOINC R2 ;  /* 0x0000000002007343 */ /* 0x012fea0003c00000 */
.L_x_120:
[----:B------:R-:W-:Y:S01]  /*7b70*/  ISETP.NE.AND P0, PT, R178, RZ, PT ;  /* 0x000000ffb200720c */ /* 0x000fe20003f05270 */
[----:B------:R-:W-:Y:S05]  /*7b80*/  WARPSYNC.ALL ;  /* 0x0000000000007948 */ /* 0x000fea0003800000 */
[----:B------:R-:W-:Y:S01]  /*7b90*/  R2UR UR4, R71 ;  /* 0x00000000470472ca */ /* 0x000fe200000e0000 */
[----:B------:R-:W-:Y:S01]  /*7ba0*/  BSSY.RECONVERGENT B0, `(.L_x_121) ;  /* 0x000011d000007945 */ /* 0x000fe20003800200 */
[----:B------:R-:W-:Y:S02]  /*7bb0*/  F2FP.F16.E4M3.UNPACK_B R11, R141 ;  /* 0x0000008dff0b723e */ /* 0x000fe400020006ff */
[----:B------:R-:W-:Y:S02]  /*7bc0*/  F2FP.F16.E4M3.UNPACK_B R10, R142 ;  /* 0x0000008eff0a723e */ /* 0x000fe400020006ff */
[----:B------:R-:W-:Y:S01]  /*7bd0*/  F2FP.F16.E4M3.UNPACK_B R9, R143 ;  /* 0x0000008fff09723e */ /* 0x000fe200020006ff */
[--C-:B------:R-:W-:Y:S01]  /*7be0*/  HADD2.F32 R74, -RZ, R11.reuse.H0_H0 ;  /* 0x2000000bff4a7230 */ /* 0x100fe20000004100 */
[----:B------:R-:W-:Y:S01]  /*7bf0*/  F2FP.F16.E4M3.UNPACK_B R8, R144 ;  /* 0x00000090ff08723e */ /* 0x000fe200020006ff */
[----:B------:R-:W-:Y:S01]  /*7c00*/  HADD2.F32 R76, -RZ, R11.H1_H1 ;  /* 0x3000000bff4c7230 */ /* 0x000fe20000004100 */
[----:B------:R-:W-:Y:S01]  /*7c10*/  F2FP.F16.E4M3.UNPACK_B R7, R145 ;  /* 0x00000091ff07723e */ /* 0x000fe200020006ff */
[--C-:B------:R-:W-:Y:S01]  /*7c20*/  HADD2.F32 R77, -RZ, R10.reuse.H0_H0 ;  /* 0x2000000aff4d7230 */ /* 0x100fe20000004100 */
[----:B------:R-:W-:Y:S01]  /*7c30*/  F2FP.F16.E4M3.UNPACK_B R6, R146 ;  /* 0x00000092ff06723e */ /* 0x000fe200020006ff */
[----:B------:R-:W-:Y:S01]  /*7c40*/  HADD2.F32 R80, -RZ, R10.H1_H1 ;  /* 0x3000000aff507230 */ /* 0x000fe20000004100 */
[----:B------:R-:W-:Y:S01]  /*7c50*/  F2FP.F16.E4M3.UNPACK_B R5, R147 ;  /* 0x00000093ff05723e */ /* 0x000fe200020006ff */
[--C-:B------:R-:W-:Y:S01]  /*7c60*/  HADD2.F32 R81, -RZ, R9.reuse.H0_H0 ;  /* 0x20000009ff517230 */ /* 0x100fe20000004100 */
[----:B-1----:R-:W-:Y:S01]  /*7c70*/  F2FP.F16.E4M3.UNPACK_B R4, R148 ;  /* 0x00000094ff04723e */ /* 0x002fe200020006ff */
[----:B------:R-:W-:Y:S01]  /*7c80*/  HADD2.F32 R83, -RZ, R9.H1_H1 ;  /* 0x30000009ff537230 */ /* 0x000fe20000004100 */
[-C--:B------:R-:W-:Y:S01]  /*7c90*/  F2FP.F16.E4M3.UNPACK_B R2, R140.reuse ;  /* 0x0000008cff02723e */ /* 0x080fe200020006ff */
[--C-:B------:R-:W-:Y:S01]  /*7ca0*/  HADD2.F32 R86, -RZ, R8.reuse.H0_H0 ;  /* 0x20000008ff567230 */ /* 0x100fe20000004100 */
[----:B------:R-:W-:Y:S01]  /*7cb0*/  F2FP.F16.E4M3.UNPACK_B R140, R140.H1 ;  /* 0x0000008cff8c723e */ /* 0x000fe200030006ff */
[----:B------:R-:W-:Y:S01]  /*7cc0*/  HADD2.F32 R87, -RZ, R8.H1_H1 ;  /* 0x30000008ff577230 */ /* 0x000fe20000004100 */
[----:B------:R-:W-:Y:S01]  /*7cd0*/  F2FP.F16.E4M3.UNPACK_B R141, R141.H1 ;  /* 0x0000008dff8d723e */ /* 0x000fe200030006ff */
[--C-:B------:R-:W-:Y:S01]  /*7ce0*/  HADD2.F32 R90, -RZ, R7.reuse.H0_H0 ;  /* 0x20000007ff5a7230 */ /* 0x100fe20000004100 */
[----:B------:R-:W-:Y:S01]  /*7cf0*/  F2FP.F16.E4M3.UNPACK_B R142, R142.H1 ;  /* 0x0000008eff8e723e */ /* 0x000fe200030006ff */
[----:B------:R-:W-:Y:S01]  /*7d00*/  HADD2.F32 R91, -RZ, R7.H1_H1 ;  /* 0x30000007ff5b7230 */ /* 0x000fe20000004100 */
[----:B------:R-:W-:Y:S01]  /*7d10*/  F2FP.F16.E4M3.UNPACK_B R143, R143.H1 ;  /* 0x0000008fff8f723e */ /* 0x000fe200030006ff */
[--C-:B------:R-:W-:Y:S01]  /*7d20*/  HADD2.F32 R94, -RZ, R6.reuse.H0_H0 ;  /* 0x20000006ff5e7230 */ /* 0x100fe20000004100 */
[----:B------:R-:W-:Y:S01]  /*7d30*/  IADD3 R161, PT, PT, R161, 0xb0, RZ ;  /* 0x000000b0a1a17810 */ /* 0x000fe20007ffe0ff */
[----:B------:R-:W-:Y:S01]  /*7d40*/  HADD2.F32 R95, -RZ, R6.H1_H1 ;  /* 0x30000006ff5f7230 */ /* 0x000fe20000004100 */
[----:B------:R-:W-:Y:S01]  /*7d50*/  F2FP.F16.E4M3.UNPACK_B R107, R149 ;  /* 0x00000095ff6b723e */ /* 0x000fe200020006ff */
[--C-:B------:R-:W-:Y:S01]  /*7d60*/  HADD2.F32 R98, -RZ, R5.reuse.H0_H0 ;  /* 0x20000005ff627230 */ /* 0x100fe20000004100 */
[----:B------:R-:W-:Y:S01]  /*7d70*/  LOP3.LUT R161, R161, 0xfefffff8, RZ, 0xc0, !PT ;  /* 0xfefffff8a1a17812 */ /* 0x000fe200078ec0ff */
[----:B------:R-:W-:Y:S01]  /*7d80*/  HADD2.F32 R99, -RZ, R5.H1_H1 ;  /* 0x30000005ff637230 */ /* 0x000fe20000004100 */
[----:B------:R-:W-:Y:S01]  /*7d90*/  F2FP.F16.E4M3.UNPACK_B R111, R150 ;  /* 0x00000096ff6f723e */ /* 0x000fe200020006ff */
[--C-:B------:R-:W-:Y:S01]  /*7da0*/  HADD2.F32 R102, -RZ, R4.reuse.H0_H0 ;  /* 0x20000004ff667230 */ /* 0x100fe20000004100 */
[----:B------:R-:W-:Y:S01]  /*7db0*/  F2FP.F16.E4M3.UNPACK_B R115, R151 ;  /* 0x00000097ff73723e */ /* 0x000fe200020006ff */
[----:B------:R-:W-:Y:S01]  /*7dc0*/  HADD2.F32 R103, -RZ, R4.H1_H1 ;  /* 0x30000004ff677230 */ /* 0x000fe20000004100 */
[----:B------:R-:W-:Y:S01]  /*7dd0*/  F2FP.F16.E4M3.UNPACK_B R119, R152 ;  /* 0x00000098ff77723e */ /* 0x000fe200020006ff */
[----:B------:R-:W1:Y:S01]  /*7de0*/  LDTM.x64 R4, tmem[UR4+0x40] ;  /* 0x00004004000479ee */ /* 0x000e620008340000 */
[--C-:B------:R-:W-:Y:S01]  /*7df0*/  HADD2.F32 R0, -RZ, R2.reuse.H0_H0 ;  /* 0x20000002ff007230 */ /* 0x100fe20000004100 */
[----:B------:R-:W-:Y:S01]  /*7e00*/  NOP ;  /* 0x0000000000007918 */ /* 0x000fe20000000000 */
[----:B-1----:R1:W-:Y:S01]  /*7e10*/  SYNCS.ARRIVE.TRANS64.RED.A1T0 RZ, [R161+URZ], RZ ;  /* 0x000000ffa1ff79a7 */ /* 0x0023e200081004ff */
[----:B------:R-:W-:Y:S01]  /*7e20*/  HADD2.F32 R2, -RZ, R2.H1_H1 ;  /* 0x30000002ff027230 */ /* 0x000fe20000004100 */
[----:B------:R-:W-:Y:S01]  /*7e30*/  F2FP.F16.E4M3.UNPACK_B R123, R153 ;  /* 0x00000099ff7b723e */ /* 0x000fe200020006ff */
[----:B------:R-:W-:Y:S01]  /*7e40*/  HADD2.F32 R78, -RZ, R141.H1_H1 ;  /* 0x3000008dff4e7230 */ /* 0x000fe20000004100 */
[----:B------:R-:W-:Y:S01]  /*7e50*/  F2FP.F16.E4M3.UNPACK_B R127, R154 ;  /* 0x0000009aff7f723e */ /* 0x000fe200020006ff */
[--C-:B------:R-:W-:Y:S01]  /*7e60*/  HADD2.F32 R106, -RZ, R107.reuse.H0_H0 ;  /* 0x2000006bff6a7230 */ /* 0x100fe20000004100 */
[----:B------:R-:W-:Y:S01]  /*7e70*/  F2FP.F16.E4M3.UNPACK_B R130, R155 ;  /* 0x0000009bff82723e */ /* 0x000fe200020006ff */
[----:B------:R-:W-:Y:S01]  /*7e80*/  HADD2.F32 R107, -RZ, R107.H1_H1 ;  /* 0x3000006bff6b7230 */ /* 0x000fe20000004100 */
[----:B------:R-:W-:Y:S01]  /*7e90*/  F2FP.F16.E4M3.UNPACK_B R144, R144.H1 ;  /* 0x00000090ff90723e */ /* 0x000fe200030006ff */
        /* <DEDUP_REMOVED lines=12> */
[C---:B------:R-:W-:Y:S01]  /*7f60*/  FMUL R4, R70.reuse, R4 ;  /* 0x0000000446047220 */ /* 0x040fe20000400000 */
[C---:B------:R-:W-:Y:S01]  /*7f70*/  FMUL R5, R70.reuse, R5 ;  /* 0x0000000546057220 */ /* 0x040fe20000400000 */
[--C-:B------:R-:W-:Y:S02]  /*7f80*/  HADD2.F32 R3, -RZ, R140.reuse.H0_H0 ;  /* 0x2000008cff037230 */ /* 0x100fe40000004100 */
        /* <DEDUP_REMOVED lines=9> */
[----:B------:R-:W-:Y:S02]  /*8020*/  HADD2.F32 R122, -RZ, R123.H0_H0 ;  /* 0x2000007bff7a7230 */ /* 0x000fe40000004100 */
[C---:B------:R-:W-:Y:S01]  /*8030*/  FMUL R6, R70.reuse, R6 ;  /* 0x0000000646067220 */ /* 0x040fe20000400000 */
[----:B------:R-:W-:Y:S02]  /*8040*/  HADD2.F32 R72, -RZ, R140.H1_H1 ;  /* 0x3000008cff487230 */ /* 0x000fe40000004100 */
[C---:B------:R-:W-:Y:S01]  /*8050*/  FMUL R7, R70.reuse, R7 ;  /* 0x0000000746077220 */ /* 0x040fe20000400000 */
[----:B------:R-:W-:Y:S02]  /*8060*/  HADD2.F32 R75, -RZ, R141.H0_H0 ;  /* 0x2000008dff4b7230 */ /* 0x000fe40000004100 */
[C---:B------:R-:W-:Y:S01]  /*8070*/  FFMA R6, R73.reuse, R3, R6 ;  /* 0x0000000349067223 */ /* 0x040fe20000000006 */
[----:B------:R-:W-:Y:S02]  /*8080*/  HADD2.F32 R123, -RZ, R123.H1_H1 ;  /* 0x3000007bff7b7230 */ /* 0x000fe40000004100 */
[C---:B------:R-:W-:Y:S01]  /*8090*/  FFMA R7, R73.reuse, R72, R7 ;  /* 0x0000004849077223 */ /* 0x040fe20000000007 */
[C---:B------:R-:W-:Y:S01]  /*80a0*/  FFMA R8, R73.reuse, R74, R8 ;  /* 0x0000004a49087223 */ /* 0x040fe20000000008 */
[----:B------:R-:W-:Y:S01]  /*80b0*/  FFMA R9, R73, R76, R9 ;  /* 0x0000004c49097223 */ /* 0x000fe20000000009 */
[--C-:B------:R-:W-:Y:S02]  /*80c0*/  HADD2.F32 R126, -RZ, R127.reuse.H0_H0 ;  /* 0x2000007fff7e7230 */ /* 0x100fe40000004100 */
[C---:B------:R-:W-:Y:S01]  /*80d0*/  FMUL R10, R70.reuse, R10 ;  /* 0x0000000a460a7220 */ /* 0x040fe20000400000 */
[----:B------:R-:W-:Y:S01]  /*80e0*/  F2FP.SATFINITE.E4M3.F32.PACK_AB_MERGE_C R76, R7, R6, RZ ;  /* 0x00000006074c723e */ /* 0x000fe200048070ff */
[C---:B------:R-:W-:Y:S01]  /*80f0*/  FMUL R7, R70.reuse, R20 ;  /* 0x0000001446077220 */ /* 0x040fe20000400000 */
[----:B------:R-:W-:Y:S02]  /*8100*/  HADD2.F32 R127, -RZ, R127.H1_H1 ;  /* 0x3000007fff7f7230 */ /* 0x000fe40000004100 */
[C---:B------:R-:W-:Y:S01]  /*8110*/  FFMA R10, R73.reuse, R75, R10 ;  /* 0x0000004b490a7223 */ /* 0x040fe2000000000a */
[----:B------:R-:W-:Y:S02]  /*8120*/  HADD2.F32 R72, -RZ, R130.H0_H0 ;  /* 0x20000082ff487230 */ /* 0x000fe40000004100 */
[C---:B------:R-:W-:Y:S01]  /*8130*/  FMUL R11, R70.reuse, R11 ;  /* 0x0000000b460b7220 */ /* 0x040fe20000400000 */
[--C-:B------:R-:W-:Y:S02]  /*8140*/  HADD2.F32 R79, -RZ, R142.reuse.H0_H0 ;  /* 0x2000008eff4f7230 */ /* 0x100fe40000004100 */
[C---:B------:R-:W-:Y:S01]  /*8150*/  FMUL R14, R70.reuse, R14 ;  /* 0x0000000e460e7220 */ /* 0x040fe20000400000 */
[----:B------:R-:W-:Y:S02]  /*8160*/  HADD2.F32 R82, -RZ, R142.H1_H1 ;  /* 0x3000008eff527230 */ /* 0x000fe40000004100 */
[C---:B------:R-:W-:Y:S01]  /*8170*/  FFMA R11, R73.reuse, R78, R11 ;  /* 0x0000004e490b7223 */ /* 0x040fe2000000000b */
[C---:B------:R-:W-:Y:S01]  /*8180*/  FFMA R12, R73.reuse, R77, R12 ;  /* 0x0000004d490c7223 */ /* 0x040fe2000000000c */
[C---:B------:R-:W-:Y:S01]  /*8190*/  FFMA R13, R73.reuse, R80, R13 ;  /* 0x00000050490d7223 */ /* 0x040fe2000000000d */
[----:B------:R-:W-:Y:S01]  /*81a0*/  FFMA R14, R73, R79, R14 ;  /* 0x0000004f490e7223 */ /* 0x000fe2000000000e */
[----:B------:R-:W-:Y:S01]  /*81b0*/  HADD2.F32 R75, -RZ, R130.H1_H1 ;  /* 0x30000082ff4b7230 */ /* 0x000fe20000004100 */
[----:B------:R-:W-:Y:S01]  /*81c0*/  F2FP.SATFINITE.E4M3.F32.PACK_AB_MERGE_C R78, R11, R10, RZ ;  /* 0x0000000a0b4e723e */ /* 0x000fe200048070ff */
[C---:B------:R-:W-:Y:S01]  /*81d0*/  FMUL R10, R70.reuse, R21 ;  /* 0x00000015460a7220 */ /* 0x040fe20000400000 */
[C---:B------:R-:W-:Y:S01]  /*81e0*/  FMUL R21, R70.reuse, R28 ;  /* 0x0000001c46157220 */ /* 0x040fe20000400000 */
        /* <DEDUP_REMOVED lines=8> */
[C---:B------:R-:W-:Y:S01]  /*8270*/  FMUL R18, R70.reuse, R25 ;  /* 0x0000001946127220 */ /* 0x040fe20000400000 */
[----:B------:R-:W-:Y:S01]  /*8280*/  F2FP.SATFINITE.E4M3.F32.PACK_AB_MERGE_C R14, R15, R14, RZ ;  /* 0x0000000e0f0e723e */ /* 0x000fe200048070ff */
        /* <DEDUP_REMOVED lines=8> */
[C---:B------:R-:W-:Y:S01]  /*8310*/  FFMA R11, R73.reuse, R88, R11 ;  /* 0x00000058490b7223 */ /* 0x040fe2000000000b */
[----:B------:R-:W-:Y:S01]  /*8320*/  FMUL R22, R70, R29 ;  /* 0x0000001d46167220 */ /* 0x000fe20000400000 */
        /* <DEDUP_REMOVED lines=13> */
[----:B------:R-:W-:Y:S01]  /*8400*/  FMUL R20, R70, R27 ;  /* 0x0000001b46147220 */ /* 0x000fe20000400000 */
[--C-:B------:R-:W-:Y:S01]  /*8410*/  HADD2.F32 R96, -RZ, R146.reuse.H0_H0 ;  /* 0x20000092ff607230 */ /* 0x100fe20000004100 */
[----:B------:R-:W-:Y:S01]  /*8420*/  F2FP.SATFINITE.E4M3.F32.PACK_AB_MERGE_C R16, R10, R7, R16 ;  /* 0x000000070a10723e */ /* 0x000fe20004807010 */
[----:B------:R-:W-:Y:S02]  /*8430*/  HADD2.F32 R97, -RZ, R146.H1_H1 ;  /* 0x30000092ff617230 */ /* 0x000fe40000004100 */
[C---:B------:R-:W-:Y:S01]  /*8440*/  FFMA R20, R73.reuse, R93, R20 ;  /* 0x0000005d49147223 */ /* 0x040fe20000000014 */
[C---:B------:R-:W-:Y:S01]  /*8450*/  FFMA R21, R73.reuse, R94, R21 ;  /* 0x0000005e49157223 */ /* 0x040fe20000000015 */
[C---:B------:R-:W-:Y:S01]  /*8460*/  FFMA R22, R73.reuse, R95, R22 ;  /* 0x0000005f49167223 */ /* 0x040fe20000000016 */
[C---:B------:R-:W-:Y:S01]  /*8470*/  FMUL R23, R70.reuse, R30 ;  /* 0x0000001e46177220 */ /* 0x040fe20000400000 */
[----:B------:R-:W-:Y:S01]  /*8480*/  FMUL R30, R70, R37 ;  /* 0x00000025461e7220 */ /* 0x000fe20000400000 */
[----:B------:R-:W-:Y:S01]  /*8490*/  F2FP.SATFINITE.E4M3.F32.PACK_AB_MERGE_C R19, R20, R19, RZ ;  /* 0x000000131413723e */ /* 0x000fe200048070ff */
[C---:B------:R-:W-:Y:S01]  /*84a0*/  FMUL R37, R70.reuse, R44 ;  /* 0x0000002c46257220 */ /* 0x040fe20000400000 */
[C---:B------:R-:W-:Y:S01]  /*84b0*/  FFMA R23, R73.reuse, R96, R23 ;  /* 0x0000006049177223 */ /* 0x040fe20000000017 */
        /* <DEDUP_REMOVED lines=20> */
[----:B------:R-:W-:Y:S01]  /*8600*/  F2FP.F16.E4M3.UNPACK_B R151, R151.H1 ;  /* 0x00000097ff97723e */ /* 0x000fe200030006ff */
[----:B------:R-:W-:Y:S01]  /*8610*/  FMUL R38, R70, R45 ;  /* 0x0000002d46267220 */ /* 0x000fe20000400000 */
[----:B------:R-:W-:Y:S01]  /*8620*/  F2FP.SATFINITE.E4M3.F32.PACK_AB_MERGE_C R19, R28, R27, RZ ;  /* 0x0000001b1c13723e */ /* 0x000fe200048070ff */
[----:B------:R-:W-:Y:S01]  /*8630*/  FFMA R31, R73, R104, R31 ;  /* 0x00000068491f7223 */ /* 0x000fe2000000001f */
[C---:B------:R-:W-:Y:S01]  /*8640*/  FMUL R45, R70.reuse, R52 ;  /* 0x00000034462d7220 */ /* 0x040fe20000400000 */
[C---:B------:R-:W-:Y:S01]  /*8650*/  FMUL R52, R70.reuse, R59 ;  /* 0x0000003b46347220 */ /* 0x040fe20000400000 */
[----:B------:R-:W-:Y:S01]  /*8660*/  F2FP.F16.E4M3.UNPACK_B R152, R152.H1 ;  /* 0x00000098ff98723e */ /* 0x000fe200030006ff */
[C---:B------:R-:W-:Y:S01]  /*8670*/  FMUL R59, R70.reuse, R66 ;  /* 0x00000042463b7220 */ /* 0x040fe20000400000 */
[----:B------:R-:W-:Y:S01]  /*8680*/  F2FP.SATFINITE.E4M3.F32.PACK_AB_MERGE_C R66, R13, R12, R14 ;  /* 0x0000000c0d42723e */ /* 0x000fe2000480700e */
        /* <DEDUP_REMOVED lines=11> */
[C---:B------:R-:W-:Y:S01]  /*8740*/  FFMA R35, R73.reuse, R108, R35 ;  /* 0x0000006c49237223 */ /* 0x040fe20000000023 */
[C---:B------:R-:W-:Y:S01]  /*8750*/  FMUL R36, R70.reuse, R43 ;  /* 0x0000002b46247220 */ /* 0x040fe20000400000 */
[--C-:B------:R-:W-:Y:S02]  /*8760*/  HADD2.F32 R112, -RZ, R150.reuse.H0_H0 ;  /* 0x20000096ff707230 */ /* 0x100fe40000004100 */
[C---:B------:R-:W-:Y:S01]  /*8770*/  FMUL R39, R70.reuse, R46 ;  /* 0x0000002e46277220 */ /* 0x040fe20000400000 */
[----:B------:R-:W-:Y:S02]  /*8780*/  HADD2.F32 R113, -RZ, R150.H1_H1 ;  /* 0x30000096ff717230 */ /* 0x000fe40000004100 */
        /* <DEDUP_REMOVED lines=12> */
[C---:B------:R-:W-:Y:S01]  /*8850*/  FMUL R46, R70.reuse, R53 ;  /* 0x00000035462e7220 */ /* 0x040fe20000400000 */
[--C-:B------:R-:W-:Y:S02]  /*8860*/  HADD2.F32 R120, -RZ, R152.reuse.H0_H0 ;  /* 0x20000098ff787230 */ /* 0x100fe40000004100 */
[C---:B------:R-:W-:Y:S01]  /*8870*/  FMUL R50, R70.reuse, R57 ;  /* 0x0000003946327220 */ /* 0x040fe20000400000 */
[C---:B------:R-:W-:Y:S01]  /*8880*/  FMUL R51, R70.reuse, R58 ;  /* 0x0000003a46337220 */ /* 0x040fe20000400000 */
[C---:B------:R-:W-:Y:S01]  /*8890*/  FMUL R53, R70.reuse, R60 ;  /* 0x0000003c46357220 */ /* 0x040fe20000400000 */
[C---:B------:R-:W-:Y:S01]  /*88a0*/  FFMA R43, R73.reuse, R116, R43 ;  /* 0x00000074492b7223 */ /* 0x040fe2000000002b */
[----:B------:R-:W-:Y:S02]  /*88b0*/  HADD2.F32 R121, -RZ, R152.H1_H1 ;  /* 0x30000098ff797230 */ /* 0x000fe40000004100 */
[C---:B------:R-:W-:Y:S01]  /*88c0*/  FMUL R47, R70.reuse, R54 ;  /* 0x00000036462f7220 */ /* 0x040fe20000400000 */
[C---:B------:R-:W-:Y:S01]  /*88d0*/  FMUL R57, R70.reuse, R64 ;  /* 0x0000004046397220 */ /* 0x040fe20000400000 */
[C---:B------:R-:W-:Y:S01]  /*88e0*/  FMUL R58, R70.reuse, R65 ;  /* 0x00000041463a7220 */ /* 0x040fe20000400000 */
[C---:B------:R-:W-:Y:S01]  /*88f0*/  FMUL R60, R70.reuse, R67 ;  /* 0x00000043463c7220 */ /* 0x040fe20000400000 */
[----:B------:R-:W-:Y:S01]  /*8900*/  FFMA R44, R73, R117, R44 ;  /* 0x00000075492c7223 */ /* 0x000fe2000000002c */
[C---:B------:R-:W-:Y:S01]  /*8910*/  FMUL R48, R70.reuse, R55 ;  /* 0x0000003746307220 */ /* 0x040fe20000400000 */
[----:B------:R-:W-:Y:S01]  /*8920*/  F2FP.SATFINITE.E4M3.F32.PACK_AB_MERGE_C R64, R5, R4, R76 ;  /* 0x000000040540723e */ /* 0x000fe2000480704c */
[----:B------:R-:W-:Y:S01]  /*8930*/  FFMA R45, R73, R118, R45 ;  /* 0x00000076492d7223 */ /* 0x000fe2000000002d */
[----:B------:R-:W-:Y:S01]  /*8940*/  F2FP.SATFINITE.E4M3.F32.PACK_AB_MERGE_C R65, R9, R8, R78 ;  /* 0x000000080941723e */ /* 0x000fe2000480704e */
[----:B------:R-:W-:Y:S01]  /*8950*/  FMUL R49, R70, R56 ;  /* 0x0000003846317220 */ /* 0x000fe20000400000 */
[----:B------:R-:W-:Y:S01]  /*8960*/  F2FP.SATFINITE.E4M3.F32.PACK_AB_MERGE_C R67, R2, R0, R3 ;  /* 0x000000000243723e */ /* 0x000fe20004807003 */
[C---:B------:R-:W-:Y:S01]  /*8970*/  FFMA R46, R73.reuse, R119, R46 ;  /* 0x00000077492e7223 */ /* 0x040fe2000000002e */
[----:B------:R-:W-:Y:S01]  /*8980*/  F2FP.F16.E4M3.UNPACK_B R154, R154.H1 ;  /* 0x0000009aff9a723e */ /* 0x000fe200030006ff */
[--C-:B------:R-:W-:Y:S02]  /*8990*/  HADD2.F32 R124, -RZ, R153.reuse.H0_H0 ;  /* 0x20000099ff7c7230 */ /* 0x100fe40000004100 */
[C---:B------:R-:W-:Y:S01]  /*89a0*/  FFMA R47, R73.reuse, R120, R47 ;  /* 0x00000078492f7223 */ /* 0x040fe2000000002f */
[----:B------:R1:W-:Y:S01]  /*89b0*/  STS.128 [R137+UR44+0x6200], R64 ;  /* 0x0062004089007988 */ /* 0x0003e20008000c2c */
[----:B------:R-:W-:Y:S02]  /*89c0*/  HADD2.F32 R125, -RZ, R153.H1_H1 ;  /* 0x30000099ff7d7230 */ /* 0x000fe40000004100 */
[C---:B------:R-:W-:Y:S01]  /*89d0*/  FFMA R48, R73.reuse, R121, R48 ;  /* 0x0000007949307223 */ /* 0x040fe20000000030 */
[C---:B------:R-:W-:Y:S01]  /*89e0*/  FFMA R49, R73.reuse, R122, R49 ;  /* 0x0000007a49317223 */ /* 0x040fe20000000031 */
[----:B------:R-:W-:Y:S01]  /*89f0*/  F2FP.F16.E4M3.UNPACK_B R155, R155.H1 ;  /* 0x0000009bff9b723e */ /* 0x000fe200030006ff */
[C---:B------:R-:W-:Y:S01]  /*8a00*/  FFMA R50, R73.reuse, R123, R50 ;  /* 0x0000007b49327223 */ /* 0x040fe20000000032 */
[----:B------:R-:W-:Y:S01]  /*8a10*/  FMUL R54, R70, R61 ;  /* 0x0000003d46367220 */ /* 0x000fe20000400000 */
[--C-:B------:R-:W-:Y:S01]  /*8a20*/  HADD2.F32 R128, -RZ, R154.reuse.H0_H0 ;  /* 0x2000009aff807230 */ /* 0x100fe20000004100 */
[----:B------:R1:W-:Y:S01]  /*8a30*/  STS.128 [R179+0x6010], R16 ;  /* 0x00601010b3007388 */ /* 0x0003e20000000c00 */
[----:B------:R-:W-:Y:S01]  /*8a40*/  F2FP.SATFINITE.E4M3.F32.PACK_AB_MERGE_C R35, R36, R35, RZ ;  /* 0x000000232423723e */ /* 0x000fe200048070ff */
[C---:B------:R-:W-:Y:S01]  /*8a50*/  FFMA R51, R73.reuse, R124, R51 ;  /* 0x0000007c49337223 */ /* 0x040fe20000000033 */
[----:B------:R-:W-:Y:S01]  /*8a60*/  F2FP.SATFINITE.E4M3.F32.PACK_AB_MERGE_C R39, R40, R39, RZ ;  /* 0x000000272827723e */ /* 0x000fe200048070ff */
[----:B------:R-:W-:Y:S02]  /*8a70*/  HADD2.F32 R129, -RZ, R154.H1_H1 ;  /* 0x3000009aff817230 */ /* 0x000fe40000004100 */
[C---:B------:R-:W-:Y:S01]  /*8a80*/  FMUL R55, R70.reuse, R62 ;  /* 0x0000003e46377220 */ /* 0x040fe20000400000 */
[C---:B------:R-:W-:Y:S01]  /*8a90*/  FFMA R52, R73.reuse, R125, R52 ;  /* 0x0000007d49347223 */ /* 0x040fe20000000034 */
[----:B------:R-:W-:Y:S01]  /*8aa0*/  FMUL R56, R70, R63 ;  /* 0x0000003f46387220 */ /* 0x000fe20000400000 */
[C---:B------:R-:W-:Y:S01]  /*8ab0*/  FFMA R53, R73.reuse, R126, R53 ;  /* 0x0000007e49357223 */ /* 0x040fe20000000035 */
[C---:B------:R-:W-:Y:S01]  /*8ac0*/  FFMA R54, R73.reuse, R127, R54 ;  /* 0x0000007f49367223 */ /* 0x040fe20000000036 */
[--C-:B------:R-:W-:Y:S02]  /*8ad0*/  HADD2.F32 R74, -RZ, R155.reuse.H0_H0 ;  /* 0x2000009bff4a7230 */ /* 0x100fe40000004100 */
[C---:B------:R-:W-:Y:S01]  /*8ae0*/  FFMA R55, R73.reuse, R128, R55 ;  /* 0x0000008049377223 */ /* 0x040fe20000000037 */
[----:B------:R-:W-:Y:S02]  /*8af0*/  HADD2.F32 R131, -RZ, R155.H1_H1 ;  /* 0x3000009bff837230 */ /* 0x000fe40000004100 */
[C---:B------:R-:W-:Y:S01]  /*8b00*/  FFMA R56, R73.reuse, R129, R56 ;  /* 0x0000008149387223 */ /* 0x040fe20000000038 */
[----:B------:R-:W-:Y:S01]  /*8b10*/  F2FP.SATFINITE.E4M3.F32.PACK_AB_MERGE_C R43, R44, R43, RZ ;  /* 0x0000002b2c2b723e */ /* 0x000fe200048070ff */
[C---:B------:R-:W-:Y:S01]  /*8b20*/  FFMA R57, R73.reuse, R72, R57 ;  /* 0x0000004849397223 */ /* 0x040fe20000000039 */
[C---:B------:R-:W-:Y:S01]  /*8b30*/  FFMA R58, R73.reuse, R75, R58 ;  /* 0x0000004b493a7223 */ /* 0x040fe2000000003a */
[C---:B------:R-:W-:Y:S01]  /*8b40*/  FFMA R59, R73.reuse, R74, R59 ;  /* 0x0000004a493b7223 */ /* 0x040fe2000000003b */
[----:B------:R-:W-:Y:S01]  /*8b50*/  F2FP.SATFINITE.E4M3.F32.PACK_AB_MERGE_C R33, R34, R33, R35 ;  /* 0x000000212221723e */ /* 0x000fe20004807023 */
[----:B------:R-:W-:Y:S01]  /*8b60*/  FFMA R60, R73, R131, R60 ;  /* 0x00000083493c7223 */ /* 0x000fe2000000003c */
[----:B------:R-:W-:Y:S02]  /*8b70*/  F2FP.SATFINITE.E4M3.F32.PACK_AB_MERGE_C R32, R30, R29, R32 ;  /* 0x0000001d1e20723e */ /* 0x000fe40004807020 */
        /* <DEDUP_REMOVED lines=11> */
[----:B------:R-:W-:Y:S03]  /*8c30*/  IADD3 R68, PT, PT, R68, 0x1, RZ ;  /* 0x0000000144447810 */ /* 0x000fe60007ffe0ff */
        /* <DEDUP_REMOVED lines=10> */
[----:B------:R-:W-:Y:S02]  /*8ce0*/  UIADD3 UR9, UPT, UPT, UR49, 0x40, URZ ;  /* 0x0000004031097890 */ /* 0x000fe4000fffe0ff */
[----:B------:R-:W-:Y:S01]  /*8cf0*/  UIADD3 UR8, UPT, UPT, UR44, 0x6200, URZ ;  /* 0x000062002c087890 */ /* 0x000fe2000fffe0ff */
[----:B------:R-:W-:Y:S01]  /*8d00*/  UMOV UR10, UR50 ;  /* 0x00000032000a7c82 */ /* 0x000fe20008000000 */
[----:B------:R-:W-:Y:S01]  /*8d10*/  UMOV UR11, UR36 ;  /* 0x00000024000b7c82 */ /* 0x000fe20008000000 */
[----:B--2---:R-:W-:Y:S04]  /*8d20*/  UIADD3 UR4, UP0, UPT, UR6, 0x680, URZ ;  /* 0x0000068006047890 */ /* 0x004fe8000ff1e0ff */
[----:B------:R-:W-:Y:S09]  /*8d30*/  UIADD3.X UR5, UPT, UPT, URZ, UR7, URZ, UP0, !UPT ;  /* 0x00000007ff057290 */ /* 0x000ff200087fe4ff */
[----:B------:R2:W-:Y:S01]  /*8d40*/  UTMASTG.3D [UR8], [UR4] ;  /* 0x00000008040073b5 */ /* 0x0005e20008010000 */
[----:B------:R0:W-:Y:S01]  /*8d50*/  UTMACMDFLUSH ;  /* 0x00000000000079b7 */ /* 0x0001e20000000000 */
[----:B--2---:R-:W-:Y:S04]  /*8d60*/  DEPBAR.LE SB0, 0x1 ;  /* 0x000080400000791a */ /* 0x004fe80000000000 */
.L_x_122:
[----:B------:R-:W-:Y:S05]  /*8d70*/  BSYNC.RECONVERGENT B0 ;  /* 0x0000000000007941 */ /* 0x000fea0003800200 */
.L_x_121:
[----:B------:R-:W-:Y:S01]  /*8d80*/  BAR.SYNC.DEFER_BLOCKING 0x1, 0x80 ;  /* 0x0042000000007b1d */ /* 0x000fe20000010000 */
[----:B------:R-:W-:Y:S01]  /*8d90*/  ISETP.NE.AND P0, PT, R162, 0x2, PT ;  /* 0x00000002a200780c */ /* 0x000fe20003f05270 */
[----:B------:R-:W-:Y:S01]  /*8da0*/  UISETP.NE.AND UP0, UPT, UR45, URZ, UPT ;  /* 0x000000ff2d00728c */ /* 0x000fe2000bf05270 */
[----:B------:R-:W-:Y:S01]  /*8db0*/  ISETP.NE.AND P1, PT, R68, 0x4, PT ;  /* 0x000000044400780c */ /* 0x000fe20003f25270 */
[----:B------:R-:W-:Y:S01]  /*8dc0*/  UIADD3 UR20, UPT, UPT, UR37, UR59, URZ ;  /* 0x0000003b25147290 */ /* 0x000fe2000fffe0ff */
[----:B------:R-:W-:Y:S01]  /*8dd0*/  SEL R0, RZ, 0x1, P0 ;  /* 0x00000001ff007807 */ /* 0x000fe20000000000 */
[----:B------:R-:W-:Y:S01]  /*8de0*/  UIADD3 UR16, UPT, UPT, UR38, UR62, URZ ;  /* 0x0000003e26107290 */ /* 0x000fe2000fffe0ff */
[----:B------:R-:W-:Y:S02]  /*8df0*/  SEL R3, RZ, 0x1, P1 ;  /* 0x00000001ff037807 */ /* 0x000fe40000800000 */
[----:B------:R-:W-:Y:S02]  /*8e00*/  LOP3.LUT R167, R167, R0, RZ, 0x3c, !PT ;  /* 0x00000000a7a77212 */ /* 0x000fe400078e3cff */
[----:B------:R-:W-:Y:S02]  /*8e10*/  LOP3.LUT R168, R168, R3, RZ, 0x3c, !PT ;  /* 0x00000003a8a87212 */ /* 0x000fe400078e3cff */
[----:B------:R-:W-:Y:S02]  /*8e20*/  SEL R162, R162, RZ, P0 ;  /* 0x000000ffa2a27207 */ /* 0x000fe40000000000 */
[----:B------:R-:W-:Y:S01]  /*8e30*/  SEL R68, R68, RZ, P1 ;  /* 0x000000ff44447207 */ /* 0x000fe20000800000 */
[----:B------:R-:W-:Y:S01]  /*8e40*/  UMOV UR36, UR58 ;  /* 0x0000003a00247c82 */ /* 0x000fe20008000000 */
[----:B------:R-:W-:Y:S05]  /*8e50*/  BRA.U UP0, `(.L_x_123) ;  /* 0xffffffc500647547 */ /* 0x000fea000b83ffff */
[----:B------:R-:W-:Y:S05]  /*8e60*/  EXIT ;  /* 0x000000000000794d */ /* 0x000fea0003800000 */
.L_x_24:
[----:B-1----:R1:W2:Y:S02]  /*8e70*/  SYNCS.PHASECHK.TRANS64.TRYWAIT P0, [R0+URZ+0xe0], R3 ;  /* 0x0000e003000075a7 */ /* 0x0022a400080011ff */
[----:B--2---:R-:W-:Y:S05]  /*8e80*/  @!P0 NANOSLEEP.SYNCS 0x989680 ;  /* 0x009896800000895d */ /* 0x004fea0003900000 */
[----:B------:R-:W2:Y:S02]  /*8e90*/  @!P0 SYNCS.PHASECHK.TRANS64 P0, [R0+URZ+0xe0], R3 ;  /* 0x0000e003000085a7 */ /* 0x000ea400080010ff */
[----:B--2---:R-:W-:Y:S05]  /*8ea0*/  @!P0 BRA `(.L_x_24) ;  /* 0xfffffffc00f08947 */ /* 0x004fea000383ffff */
[----:B------:R-:W-:Y:S05]  /*8eb0*/  BRA `(.L_x_124) ;  /* 0xffffff8800c47947 */ /* 0x000fea000383ffff */
.L_x_27:
[----:B-1----:R-:W-:-:S07]  /*8ec0*/  MOV R0, UR33 ;  /* 0x0000002100007c02 */ /* 0x002fce0008000f00 */
.L_x_125:
[----:B-1----:R1:W2:Y:S02]  /*8ed0*/  SYNCS.PHASECHK.TRANS64.TRYWAIT P0, [R0+URZ+0x20], R3 ;  /* 0x00002003000075a7 */ /* 0x0022a400080011ff */
[----:B--2---:R-:W-:Y:S05]  /*8ee0*/  @!P0 NANOSLEEP.SYNCS 0x989680 ;  /* 0x009896800000895d */ /* 0x004fea0003900000 */
[----:B------:R-:W2:Y:S02]  /*8ef0*/  @!P0 SYNCS.PHASECHK.TRANS64 P0, [R0+URZ+0x20], R3 ;  /* 0x00002003000085a7 */ /* 0x000ea400080010ff */
[----:B--2---:R-:W-:Y:S05]  /*8f00*/  @!P0 BRA `(.L_x_125) ;  /* 0xfffffffc00f08947 */ /* 0x004fea000383ffff */
[----:B------:R-:W-:Y:S05]  /*8f10*/  BRA `(.L_x_26) ;  /* 0xffffff8c00147947 */ /* 0x000fea000383ffff */
.L_x_34:
[----:B-1----:R-:W-:-:S07]  /*8f20*/  MOV R0, UR17 ;  /* 0x0000001100007c02 */ /* 0x002fce0008000f00 */
.L_x_126:
[----:B-1----:R1:W2:Y:S02]  /*8f30*/  SYNCS.PHASECHK.TRANS64.TRYWAIT P0, [R0+URZ+0x20], R3 ;  /* 0x00002003000075a7 */ /* 0x0022a400080011ff */
[----:B--2---:R-:W-:Y:S05]  /*8f40*/  @!P0 NANOSLEEP.SYNCS 0x989680 ;  /* 0x009896800000895d */ /* 0x004fea0003900000 */
[----:B------:R-:W2:Y:S02]  /*8f50*/  @!P0 SYNCS.PHASECHK.TRANS64 P0, [R0+URZ+0x20], R3 ;  /* 0x00002003000085a7 */ /* 0x000ea400080010ff */
[----:B--2---:R-:W-:Y:S05]  /*8f60*/  @!P0 BRA `(.L_x_126) ;  /* 0xfffffffc00f08947 */ /* 0x004fea000383ffff */
[----:B------:R-:W-:Y:S05]  /*8f70*/  BRA `(.L_x_33) ;  /* 0xffffff8c00d47947 */ /* 0x000fea000383ffff */
.L_x_39:
[----:B-1----:R1:W2:Y:S02]  /*8f80*/  SYNCS.PHASECHK.TRANS64.TRYWAIT P0, [R3+URZ+0x70], R0 ;  /* 0x00007000030075a7 */ /* 0x0022a400080011ff */
[----:B--2---:R-:W-:Y:S05]  /*8f90*/  @!P0 NANOSLEEP.SYNCS 0x989680 ;  /* 0x009896800000895d */ /* 0x004fea0003900000 */
[----:B------:R-:W2:Y:S02]  /*8fa0*/  @!P0 SYNCS.PHASECHK.TRANS64 P0, [R3+URZ+0x70], R0 ;  /* 0x00007000030085a7 */ /* 0x000ea400080010ff */
[----:B--2---:R-:W-:Y:S05]  /*8fb0*/  @!P0 BRA `(.L_x_39) ;  /* 0xfffffffc00f08947 */ /* 0x004fea000383ffff */
[----:B------:R-:W-:Y:S05]  /*8fc0*/  BRA `(.L_x_127) ;  /* 0xffffff9000787947 */ /* 0x000fea000383ffff */
.L_x_43:
[----:B-1----:R-:W-:-:S07]  /*8fd0*/  MOV R0, UR4 ;  /* 0x0000000400007c02 */ /* 0x002fce0008000f00 */
.L_x_128:
[----:B-1----:R1:W2:Y:S02]  /*8fe0*/  SYNCS.PHASECHK.TRANS64.TRYWAIT P0, [R0+URZ], R3 ;  /* 0x00000003000075a7 */ /* 0x0022a400080011ff */
[----:B--2---:R-:W-:Y:S05]  /*8ff0*/  @!P0 NANOSLEEP.SYNCS 0x989680 ;  /* 0x009896800000895d */ /* 0x004fea0003900000 */
[----:B------:R-:W2:Y:S02]  /*9000*/  @!P0 SYNCS.PHASECHK.TRANS64 P0, [R0+URZ], R3 ;  /* 0x00000003000085a7 */ /* 0x000ea400080010ff */
[----:B--2---:R-:W-:Y:S05]  /*9010*/  @!P0 BRA `(.L_x_128) ;  /* 0xfffffffc00f08947 */ /* 0x004fea000383ffff */
[----:B------:R-:W-:Y:S05]  /*9020*/  BRA `(.L_x_129) ;  /* 0xffffff98001c7947 */ /* 0x000fea000383ffff */
.L_x_44:
[----:B------:R-:W-:-:S07]  /*9030*/  MOV R0, UR5 ;  /* 0x0000000500007c02 */ /* 0x000fce0008000f00 */
.L_x_130:
[----:B-1----:R1:W2:Y:S02]  /*9040*/  SYNCS.PHASECHK.TRANS64.TRYWAIT P0, [R0+URZ], R3 ;  /* 0x00000003000075a7 */ /* 0x0022a400080011ff */
[----:B--2---:R-:W-:Y:S05]  /*9050*/  @!P0 NANOSLEEP.SYNCS 0x989680 ;  /* 0x009896800000895d */ /* 0x004fea0003900000 */
[----:B------:R-:W2:Y:S02]  /*9060*/  @!P0 SYNCS.PHASECHK.TRANS64 P0, [R0+URZ], R3 ;  /* 0x00000003000085a7 */ /* 0x000ea400080010ff */
[----:B--2---:R-:W-:Y:S05]  /*9070*/  @!P0 BRA `(.L_x_130) ;  /* 0xfffffffc00f08947 */ /* 0x004fea000383ffff */
[----:B------:R-:W-:Y:S05]  /*9080*/  BRA `(.L_x_131) ;  /* 0xffffff9800287947 */ /* 0x000fea000383ffff */
.L_x_45:
[----:B------:R-:W-:-:S07]  /*9090*/  MOV R0, UR5 ;  /* 0x0000000500007c02 */ /* 0x000fce0008000f00 */
.L_x_132:
[----:B-1----:R1:W2:Y:S02]  /*90a0*/  SYNCS.PHASECHK.TRANS64.TRYWAIT P0, [R0+URZ], R3 ;  /* 0x00000003000075a7 */ /* 0x0022a400080011ff */
[----:B--2---:R-:W-:Y:S05]  /*90b0*/  @!P0 NANOSLEEP.SYNCS 0x989680 ;  /* 0x009896800000895d */ /* 0x004fea0003900000 */
[----:B------:R-:W2:Y:S02]  /*90c0*/  @!P0 SYNCS.PHASECHK.TRANS64 P0, [R0+URZ], R3 ;  /* 0x00000003000085a7 */ /* 0x000ea400080010ff */
[----:B--2---:R-:W-:Y:S05]  /*90d0*/  @!P0 BRA `(.L_x_132) ;  /* 0xfffffffc00f08947 */ /* 0x004fea000383ffff */
[----:B------:R-:W-:Y:S05]  /*90e0*/  BRA `(.L_x_133) ;  /* 0xffffff9800347947 */ /* 0x000fea000383ffff */
.L_x_48:
[----:B-1----:R1:W2:Y:S02]  /*90f0*/  SYNCS.PHASECHK.TRANS64.TRYWAIT P0, [R2+URZ+0xd0], R5 ;  /* 0x0000d005020075a7 */ /* 0x0022a400080011ff */
[----:B--2---:R-:W-:Y:S05]  /*9100*/  @!P0 NANOSLEEP.SYNCS 0x989680 ;  /* 0x009896800000895d */ /* 0x004fea0003900000 */
[----:B------:R-:W2:Y:S02]  /*9110*/  @!P0 SYNCS.PHASECHK.TRANS64 P0, [R2+URZ+0xd0], R5 ;  /* 0x0000d005020085a7 */ /* 0x000ea400080010ff */
[----:B--2---:R-:W-:Y:S05]  /*9120*/  @!P0 BRA `(.L_x_48) ;  /* 0xfffffffc00f08947 */ /* 0x004fea000383ffff */
[----:B------:R-:W-:Y:S05]  /*9130*/  BRA `(.L_x_134) ;  /* 0xffffff9800907947 */ /* 0x000fea000383ffff */
.L_x_49:
[----:B------:R-:W-:-:S07]  /*9140*/  MOV R2, UR4 ;  /* 0x0000000400027c02 */ /* 0x000fce0008000f00 */
.L_x_135:
[----:B-1----:R1:W2:Y:S02]  /*9150*/  SYNCS.PHASECHK.TRANS64.TRYWAIT P0, [R2+URZ+0x80], R5 ;  /* 0x00008005020075a7 */ /* 0x0022a400080011ff */
[----:B--2---:R-:W-:Y:S05]  /*9160*/  @!P0 NANOSLEEP.SYNCS 0x989680 ;  /* 0x009896800000895d */ /* 0x004fea0003900000 */
[----:B------:R-:W2:Y:S02]  /*9170*/  @!P0 SYNCS.PHASECHK.TRANS64 P0, [R2+URZ+0x80], R5 ;  /* 0x00008005020085a7 */ /* 0x000ea400080010ff */
[----:B--2---:R-:W-:Y:S05]  /*9180*/  @!P0 BRA `(.L_x_135) ;  /* 0xfffffffc00f08947 */ /* 0x004fea000383ffff */
[----:B------:R-:W-:Y:S05]  /*9190*/  BRA `(.L_x_136) ;  /* 0xffffff9800a07947 */ /* 0x000fea000383ffff */
.L_x_50:
[----:B-1----:R1:W2:Y:S02]  /*91a0*/  SYNCS.PHASECHK.TRANS64.TRYWAIT P1, [R2+URZ+0x70], R5 ;  /* 0x00007005020075a7 */ /* 0x0022a400080211ff */
[----:B--2---:R-:W-:Y:S05]  /*91b0*/  @!P1 NANOSLEEP.SYNCS 0x989680 ;  /* 0x009896800000995d */ /* 0x004fea0003900000 */
[----:B------:R-:W2:Y:S02]  /*91c0*/  @!P1 SYNCS.PHASECHK.TRANS64 P1, [R2+URZ+0x70], R5 ;  /* 0x00007005020095a7 */ /* 0x000ea400080210ff */
[----:B--2---:R-:W-:Y:S05]  /*91d0*/  @!P1 BRA `(.L_x_50) ;  /* 0xfffffffc00f09947 */ /* 0x004fea000383ffff */
[----:B------:R-:W-:Y:S05]  /*91e0*/  BRA `(.L_x_137) ;  /* 0xffffff9800d07947 */ /* 0x000fea000383ffff */
.L_x_53:
[----:B------:R-:W-:-:S07]  /*91f0*/  MOV R0, UR4 ;  /* 0x0000000400007c02 */ /* 0x000fce0008000f00 */
.L_x_138:
[----:B-1----:R1:W2:Y:S02]  /*9200*/  SYNCS.PHASECHK.TRANS64.TRYWAIT P0, [R0+URZ+0x80], R3 ;  /* 0x00008003000075a7 */ /* 0x0022a400080011ff */
[----:B--2---:R-:W-:Y:S05]  /*9210*/  @!P0 NANOSLEEP.SYNCS 0x989680 ;  /* 0x009896800000895d */ /* 0x004fea0003900000 */
[----:B------:R-:W2:Y:S02]  /*9220*/  @!P0 SYNCS.PHASECHK.TRANS64 P0, [R0+URZ+0x80], R3 ;  /* 0x00008003000085a7 */ /* 0x000ea400080010ff */
[----:B--2---:R-:W-:Y:S05]  /*9230*/  @!P0 BRA `(.L_x_138) ;  /* 0xfffffffc00f08947 */ /* 0x004fea000383ffff */
[----:B------:R-:W-:Y:S05]  /*9240*/  BRA `(.L_x_52) ;  /* 0xffffff9c00247947 */ /* 0x000fea000383ffff */
.L_x_62:
[----:B-1----:R-:W-:-:S04]  /*9250*/  MOV R0, UR5 ;  /* 0x0000000500007c02 */ /* 0x002fc80008000f00 */
[----:B------:R1:W2:Y:S03]  /*9260*/  SYNCS.PHASECHK.TRANS64.TRYWAIT P0, [R0+URZ+0x8], R7 ;  /* 0x00000807000075a7 */ /* 0x0002a600080011ff */
[----:B--2---:R-:W-:Y:S05]  /*9270*/  @!P0 NANOSLEEP.SYNCS 0x989680 ;  /* 0x009896800000895d */ /* 0x004fea0003900000 */
[----:B------:R-:W2:Y:S02]  /*9280*/  @!P0 SYNCS.PHASECHK.TRANS64 P0, [R0+URZ+0x8], R7 ;  /* 0x00000807000085a7 */ /* 0x000ea400080010ff */
[----:B--2---:R-:W-:Y:S05]  /*9290*/  @!P0 BRA `(.L_x_62) ;  /* 0xfffffffc00ec8947 */ /* 0x004fea000383ffff */
[----:B------:R-:W-:Y:S05]  /*92a0*/  BRA `(.L_x_61) ;  /* 0xffffff9c00d87947 */ /* 0x000fea000383ffff */
.L_x_64:
[----:B------:R-:W-:Y:S01]  /*92b0*/  BSSY B0, `(.L_x_139) ;  /* 0x0000006000007945 */ /* 0x000fe20003800000 */
[----:B------:R-:W-:-:S07]  /*92c0*/  MOV R15, 0xffffffff ;  /* 0xffffffff000f7802 */ /* 0x000fce0000000f00 */
[----:B-1---5:R-:W-:Y:S05]  /*92d0*/  WARPSYNC.COLLECTIVE R15, `(.L_x_140) ;  /* 0x000000000f0c7348 */ /* 0x022fea0003c00000 */
[----:B------:R-:W-:Y:S02]  /*92e0*/  ELECT P6, UR79, PT ;  /* 0x00000000004f782f */ /* 0x000fe400038c0000 */
[----:B------:R-:W-:Y:S01]  /*92f0*/  MOV R14, UR79 ;  /* 0x0000004f000e7c02 */ /* 0x000fe20008000f00 */
[----:B-1---5:R-:W-:Y:S10]  /*9300*/  ENDCOLLECTIVE ;  /* 0x000000000000791b */ /* 0x022ff40003800000 */
.L_x_140:
[----:B------:R-:W-:Y:S05]  /*9310*/  BSYNC B0 ;  /* 0x0000000000007941 */ /* 0x000fea0003800000 */
.L_x_139:
[----:B------:R-:W-:Y:S01]  /*9320*/  PLOP3.LUT P0, PT, P6, PT, PT, 0x80, 0x8 ;  /* 0x000000000008781c */ /* 0x000fe2000370f070 */
[----:B------:R-:W-:-:S12]  /*9330*/  BRA `(.L_x_141) ;  /* 0xffffffa000047947 */ /* 0x000fd8000383ffff */
.L_x_66:
[----:B-1----:R-:W-:-:S04]  /*9340*/  MOV R0, UR5 ;  /* 0x0000000500007c02 */ /* 0x002fc80008000f00 */
[----:B------:R1:W2:Y:S03]  /*9350*/  SYNCS.PHASECHK.TRANS64.TRYWAIT P0, [R0+URZ+0x8], R5 ;  /* 0x00000805000075a7 */ /* 0x0002a600080011ff */
[----:B--2---:R-:W-:Y:S05]  /*9360*/  @!P0 NANOSLEEP.SYNCS 0x989680 ;  /* 0x009896800000895d */ /* 0x004fea0003900000 */
[----:B------:R-:W2:Y:S02]  /*9370*/  @!P0 SYNCS.PHASECHK.TRANS64 P0, [R0+URZ+0x8], R5 ;  /* 0x00000805000085a7 */ /* 0x000ea400080010ff */
[----:B--2---:R-:W-:Y:S05]  /*9380*/  @!P0 BRA `(.L_x_66) ;  /* 0xfffffffc00ec8947 */ /* 0x004fea000383ffff */
[----:B------:R-:W-:Y:S05]  /*9390*/  BRA `(.L_x_65) ;  /* 0xffffffa000087947 */ /* 0x000fea000383ffff */
.L_x_67:
[----:B-1----:R1:W2:Y:S02]  /*93a0*/  SYNCS.PHASECHK.TRANS64.TRYWAIT P0, [R0+URZ+0x70], R5 ;  /* 0x00007005000075a7 */ /* 0x0022a400080011ff */
[----:B--2---:R-:W-:Y:S05]  /*93b0*/  @!P0 NANOSLEEP.SYNCS 0x989680 ;  /* 0x009896800000895d */ /* 0x004fea0003900000 */
[----:B------:R-:W2:Y:S02]  /*93c0*/  @!P0 SYNCS.PHASECHK.TRANS64 P0, [R0+URZ+0x70], R5 ;  /* 0x00007005000085a7 */ /* 0x000ea400080010ff */
[----:B--2---:R-:W-:Y:S05]  /*93d0*/  @!P0 BRA `(.L_x_67) ;  /* 0xfffffffc00f08947 */ /* 0x004fea000383ffff */
[----:B------:R-:W-:Y:S05]  /*93e0*/  BRA `(.L_x_142) ;  /* 0xffffffa000f47947 */ /* 0x000fea000383ffff */
.L_x_69:
[----:B------:R-:W-:-:S07]  /*93f0*/  MOV R0, UR31 ;  /* 0x0000001f00007c02 */ /* 0x000fce0008000f00 */
.L_x_143:
[----:B-1----:R1:W2:Y:S02]  /*9400*/  SYNCS.PHASECHK.TRANS64.TRYWAIT P0, [R0+URZ+0xb0], R5 ;  /* 0x0000b005000075a7 */ /* 0x0022a400080011ff */
[----:B--2---:R-:W-:Y:S05]  /*9410*/  @!P0 NANOSLEEP.SYNCS 0x989680 ;  /* 0x009896800000895d */ /* 0x004fea0003900000 */
[----:B------:R-:W2:Y:S02]  /*9420*/  @!P0 SYNCS.PHASECHK.TRANS64 P0, [R0+URZ+0xb0], R5 ;  /* 0x0000b005000085a7 */ /* 0x000ea400080010ff */
[----:B--2---:R-:W-:Y:S05]  /*9430*/  @!P0 BRA `(.L_x_143) ;  /* 0xfffffffc00f08947 */ /* 0x004fea000383ffff */
[----:B------:R-:W-:Y:S05]  /*9440*/  BRA `(.L_x_144) ;  /* 0xffffffa400407947 */ /* 0x000fea000383ffff */
.L_x_72:
[----:B------:R-:W-:Y:S07]  /*9450*/  MOV R0, UR5 ;  /* 0x0000000500007c02 */ /* 0x000fee0008000f00 */
.L_x_145:
[----:B-1----:R1:W2:Y:S02]  /*9460*/  SYNCS.PHASECHK.TRANS64.TRYWAIT P0, [R0+URZ], R5 ;  /* 0x00000005000075a7 */ /* 0x0022a400080011ff */
[----:B--2---:R-:W-:Y:S05]  /*9470*/  @!P0 NANOSLEEP.SYNCS 0x989680 ;  /* 0x009896800000895d */ /* 0x004fea0003900000 */
[----:B------:R-:W2:Y:S02]  /*9480*/  @!P0 SYNCS.PHASECHK.TRANS64 P0, [R0+URZ], R5 ;  /* 0x00000005000085a7 */ /* 0x000ea400080010ff */
[----:B--2---:R-:W-:Y:S05]  /*9490*/  @!P0 BRA `(.L_x_145) ;  /* 0xfffffffc00f08947 */ /* 0x004fea000383ffff */
[----:B------:R-:W-:Y:S05]  /*94a0*/  BRA `(.L_x_71) ;  /* 0xffffffa400547947 */ /* 0x000fea000383ffff */
.L_x_76:
[----:B-1----:R-:W-:-:S07]  /*94b0*/  MOV R0, UR4 ;  /* 0x0000000400007c02 */ /* 0x002fce0008000f00 */
.L_x_146:
[----:B-1----:R1:W2:Y:S02]  /*94c0*/  SYNCS.PHASECHK.TRANS64.TRYWAIT P0, [R0+URZ], R3 ;  /* 0x00000003000075a7 */ /* 0x0022a400080011ff */
[----:B--2---:R-:W-:Y:S05]  /*94d0*/  @!P0 NANOSLEEP.SYNCS 0x989680 ;  /* 0x009896800000895d */ /* 0x004fea0003900000 */
[----:B------:R-:W2:Y:S02]  /*94e0*/  @!P0 SYNCS.PHASECHK.TRANS64 P0, [R0+URZ], R3 ;  /* 0x00000003000085a7 */ /* 0x000ea400080010ff */
[----:B--2---:R-:W-:Y:S05]  /*94f0*/  @!P0 BRA `(.L_x_146) ;  /* 0xfffffffc00f08947 */ /* 0x004fea000383ffff */
[----:B------:R-:W-:Y:S05]  /*9500*/  BRA `(.L_x_147) ;  /* 0xffffffa800487947 */ /* 0x000fea000383ffff */
.L_x_77:
[----:B------:R-:W-:-:S07]  /*9510*/  MOV R0, UR5 ;  /* 0x0000000500007c02 */ /* 0x000fce0008000f00 */
.L_x_148:
[----:B-1----:R1:W2:Y:S02]  /*9520*/  SYNCS.PHASECHK.TRANS64.TRYWAIT P0, [R0+URZ], R3 ;  /* 0x00000003000075a7 */ /* 0x0022a400080011ff */
[----:B--2---:R-:W-:Y:S05]  /*9530*/  @!P0 NANOSLEEP.SYNCS 0x989680 ;  /* 0x009896800000895d */ /* 0x004fea0003900000 */
[----:B------:R-:W2:Y:S02]  /*9540*/  @!P0 SYNCS.PHASECHK.TRANS64 P0, [R0+URZ], R3 ;  /* 0x00000003000085a7 */ /* 0x000ea400080010ff */
[----:B--2---:R-:W-:Y:S05]  /*9550*/  @!P0 BRA `(.L_x_148) ;  /* 0xfffffffc00f08947 */ /* 0x004fea000383ffff */
[----:B------:R-:W-:Y:S05]  /*9560*/  BRA `(.L_x_149) ;  /* 0xffffffa800547947 */ /* 0x000fea000383ffff */
.L_x_78:
[----:B------:R-:W-:-:S07]  /*9570*/  MOV R0, UR5 ;  /* 0x0000000500007c02 */ /* 0x000fce0008000f00 */
.L_x_150:
[----:B-1----:R1:W2:Y:S02]  /*9580*/  SYNCS.PHASECHK.TRANS64.TRYWAIT P0, [R0+URZ], R3 ;  /* 0x00000003000075a7 */ /* 0x0022a400080011ff */
[----:B--2---:R-:W-:Y:S05]  /*9590*/  @!P0 NANOSLEEP.SYNCS 0x989680 ;  /* 0x009896800000895d */ /* 0x004fea0003900000 */
[----:B------:R-:W2:Y:S02]  /*95a0*/  @!P0 SYNCS.PHASECHK.TRANS64 P0, [R0+URZ], R3 ;  /* 0x00000003000085a7 */ /* 0x000ea400080010ff */
[----:B--2---:R-:W-:Y:S05]  /*95b0*/  @!P0 BRA `(.L_x_150) ;  /* 0xfffffffc00f08947 */ /* 0x004fea000383ffff */
[----:B------:R-:W-:Y:S05]  /*95c0*/  BRA `(.L_x_151) ;  /* 0xffffffa800607947 */ /* 0x000fea000383ffff */
.L_x_81:
[----:B------:R-:W-:-:S07]  /*95d0*/  MOV R0, UR26 ;  /* 0x0000001a00007c02 */ /* 0x000fce0008000f00 */
.L_x_152:
[----:B-1----:R1:W2:Y:S02]  /*95e0*/  SYNCS.PHASECHK.TRANS64.TRYWAIT P1, [R0+URZ+0xf0], R3 ;  /* 0x0000f003000075a7 */ /* 0x0022a400080211ff */
[----:B--2---:R-:W-:Y:S05]  /*95f0*/  @!P1 NANOSLEEP.SYNCS 0x989680 ;  /* 0x009896800000995d */ /* 0x004fea0003900000 */
[----:B------:R-:W2:Y:S02]  /*9600*/  @!P1 SYNCS.PHASECHK.TRANS64 P1, [R0+URZ+0xf0], R3 ;  /* 0x0000f003000095a7 */ /* 0x000ea400080210ff */
[----:B--2---:R-:W-:Y:S05]  /*9610*/  @!P1 BRA `(.L_x_152) ;  /* 0xfffffffc00f09947 */ /* 0x004fea000383ffff */
[----:B------:R-:W-:Y:S05]  /*9620*/  BRA `(.L_x_153) ;  /* 0xffffffa800ac7947 */ /* 0x000fea000383ffff */
.L_x_86:
[----:B--2---:R2:W3:Y:S02]  /*9630*/  SYNCS.PHASECHK.TRANS64.TRYWAIT P0, [R12+URZ+0x70], R9 ;  /* 0x000070090c0075a7 */ /* 0x0044e400080011ff */
[----:B---3--:R-:W-:Y:S05]  /*9640*/  @!P0 NANOSLEEP.SYNCS 0x989680 ;  /* 0x009896800000895d */ /* 0x008fea0003900000 */
[----:B------:R-:W3:Y:S02]  /*9650*/  @!P0 SYNCS.PHASECHK.TRANS64 P0, [R12+URZ+0x70], R9 ;  /* 0x000070090c0085a7 */ /* 0x000ee400080010ff */
[----:B---3--:R-:W-:Y:S05]  /*9660*/  @!P0 BRA `(.L_x_86) ;  /* 0xfffffffc00f08947 */ /* 0x008fea000383ffff */
[----:B------:R-:W-:Y:S05]  /*9670*/  BRA `(.L_x_154) ;  /* 0xffffffac00d07947 */ /* 0x000fea000383ffff */
.L_x_89:
[----:B------:R-:W-:Y:S07]  /*9680*/  MOV R0, UR21 ;  /* 0x0000001500007c02 */ /* 0x000fee0008000f00 */
.L_x_155:
[----:B--2---:R2:W3:Y:S02]  /*9690*/  SYNCS.PHASECHK.TRANS64.TRYWAIT P2, [R0+URZ+0x68], R11 ;  /* 0x0000680b000075a7 */ /* 0x0044e400080411ff */
[----:B---3--:R-:W-:Y:S05]  /*96a0*/  @!P2 NANOSLEEP.SYNCS 0x989680 ;  /* 0x009896800000a95d */ /* 0x008fea0003900000 */
[----:B------:R-:W3:Y:S02]  /*96b0*/  @!P2 SYNCS.PHASECHK.TRANS64 P2, [R0+URZ+0x68], R11 ;  /* 0x0000680b0000a5a7 */ /* 0x000ee400080410ff */
[----:B---3--:R-:W-:Y:S05]  /*96c0*/  @!P2 BRA `(.L_x_155) ;  /* 0xfffffffc00f0a947 */ /* 0x008fea000383ffff */
[----:B------:R-:W-:Y:S05]  /*96d0*/  BRA `(.L_x_88) ;  /* 0xffffffb400387947 */ /* 0x000fea000383ffff */
.L_x_92:
[----:B--2---:R-:W-:Y:S07]  /*96e0*/  MOV R0, UR21 ;  /* 0x0000001500007c02 */ /* 0x004fee0008000f00 */
.L_x_156:
[----:B--2---:R2:W3:Y:S02]  /*96f0*/  SYNCS.PHASECHK.TRANS64.TRYWAIT P0, [R0+URZ+0x50], R9 ;  /* 0x00005009000075a7 */ /* 0x0044e400080011ff */
[----:B---3--:R-:W-:Y:S05]  /*9700*/  @!P0 NANOSLEEP.SYNCS 0x989680 ;  /* 0x009896800000895d */ /* 0x008fea0003900000 */
[----:B------:R-:W3:Y:S02]  /*9710*/  @!P0 SYNCS.PHASECHK.TRANS64 P0, [R0+URZ+0x50], R9 ;  /* 0x00005009000085a7 */ /* 0x000ee400080010ff */
[----:B---3--:R-:W-:Y:S05]  /*9720*/  @!P0 BRA `(.L_x_156) ;  /* 0xfffffffc00f08947 */ /* 0x008fea000383ffff */
[----:B------:R-:W-:Y:S05]  /*9730*/  BRA `(.L_x_157) ;  /* 0xffffffb400947947 */ /* 0x000fea000383ffff */
.L_x_93:
[----:B------:R-:W-:Y:S07]  /*9740*/  MOV R0, UR21 ;  /* 0x0000001500007c02 */ /* 0x000fee0008000f00 */
.L_x_158:
[----:B--2---:R2:W3:Y:S02]  /*9750*/  SYNCS.PHASECHK.TRANS64.TRYWAIT P0, [R0+URZ+0x58], R9 ;  /* 0x00005809000075a7 */ /* 0x0044e400080011ff */
[----:B---3--:R-:W-:Y:S05]  /*9760*/  @!P0 NANOSLEEP.SYNCS 0x989680 ;  /* 0x009896800000895d */ /* 0x008fea0003900000 */
[----:B------:R-:W3:Y:S02]  /*9770*/  @!P0 SYNCS.PHASECHK.TRANS64 P0, [R0+URZ+0x58], R9 ;  /* 0x00005809000085a7 */ /* 0x000ee400080010ff */
[----:B---3--:R-:W-:Y:S05]  /*9780*/  @!P0 BRA `(.L_x_158) ;  /* 0xfffffffc00f08947 */ /* 0x008fea000383ffff */
[----:B------:R-:W-:Y:S05]  /*9790*/  BRA `(.L_x_159) ;  /* 0xffffffb400cc7947 */ /* 0x000fea000383ffff */
.L_x_95:
[----:B------:R-:W-:-:S07]  /*97a0*/  MOV R0, UR21 ;  /* 0x0000001500007c02 */ /* 0x000fce0008000f00 */
.L_x_160:
[----:B---3--:R3:W4:Y:S02]  /*97b0*/  SYNCS.PHASECHK.TRANS64.TRYWAIT P0, [R0+URZ+0x50], R3 ;  /* 0x00005003000075a7 */ /* 0x00872400080011ff */
[----:B----4-:R-:W-:Y:S05]  /*97c0*/  @!P0 NANOSLEEP.SYNCS 0x989680 ;  /* 0x009896800000895d */ /* 0x010fea0003900000 */
[----:B------:R-:W4:Y:S02]  /*97d0*/  @!P0 SYNCS.PHASECHK.TRANS64 P0, [R0+URZ+0x50], R3 ;  /* 0x00005003000085a7 */ /* 0x000f2400080010ff */
[----:B----4-:R-:W-:Y:S05]  /*97e0*/  @!P0 BRA `(.L_x_160) ;  /* 0xfffffffc00f08947 */ /* 0x010fea000383ffff */
[----:B------:R-:W-:Y:S05]  /*97f0*/  BRA `(.L_x_161) ;  /* 0xffffffb8003c7947 */ /* 0x000fea000383ffff */
.L_x_97:
[----:B-1----:R1:W2:Y:S02]  /*9800*/  SYNCS.PHASECHK.TRANS64.TRYWAIT P0, [R3+URZ+0x70], R0 ;  /* 0x00007000030075a7 */ /* 0x0022a400080011ff */
[----:B--2---:R-:W-:Y:S05]  /*9810*/  @!P0 NANOSLEEP.SYNCS 0x989680 ;  /* 0x009896800000895d */ /* 0x004fea0003900000 */
[----:B------:R-:W2:Y:S02]  /*9820*/  @!P0 SYNCS.PHASECHK.TRANS64 P0, [R3+URZ+0x70], R0 ;  /* 0x00007000030085a7 */ /* 0x000ea400080010ff */
[----:B--2---:R-:W-:Y:S05]  /*9830*/  @!P0 BRA `(.L_x_97) ;  /* 0xfffffffc00f08947 */ /* 0x004fea000383ffff */
[----:B------:R-:W-:Y:S05]  /*9840*/  BRA `(.L_x_162) ;  /* 0xffffffb800fc7947 */ /* 0x000fea000383ffff */
.L_x_108:
[----:B--2---:R2:W1:Y:S02]  /*9850*/  SYNCS.PHASECHK.TRANS64.TRYWAIT P1, [R3+URZ+0x40], R2 ;  /* 0x00004002030075a7 */ /* 0x00446400080211ff */
[----:B-1----:R-:W-:Y:S05]  /*9860*/  @!P1 NANOSLEEP.SYNCS 0x989680 ;  /* 0x009896800000995d */ /* 0x002fea0003900000 */
[----:B------:R-:W1:Y:S02]  /*9870*/  @!P1 SYNCS.PHASECHK.TRANS64 P1, [R3+URZ+0x40], R2 ;  /* 0x00004002030095a7 */ /* 0x000e6400080210ff */
[----:B-1----:R-:W-:Y:S05]  /*9880*/  @!P1 BRA `(.L_x_108) ;  /* 0xfffffffc00f09947 */ /* 0x002fea000383ffff */
[----:B------:R-:W-:Y:S05]  /*9890*/  BRA `(.L_x_107) ;  /* 0xffffffc8007c7947 */ /* 0x000fea000383ffff */
.L_x_110:
[----:B--2---:R2:W4:Y:S02]  /*98a0*/  SYNCS.PHASECHK.TRANS64.TRYWAIT P0, [R161+URZ+0x90], R4 ;  /* 0x00009004a10075a7 */ /* 0x00452400080011ff */
[----:B----4-:R-:W-:Y:S05]  /*98b0*/  @!P0 NANOSLEEP.SYNCS 0x989680 ;  /* 0x009896800000895d */ /* 0x010fea0003900000 */
[----:B------:R-:W4:Y:S02]  /*98c0*/  @!P0 SYNCS.PHASECHK.TRANS64 P0, [R161+URZ+0x90], R4 ;  /* 0x00009004a10085a7 */ /* 0x000f2400080010ff */
[----:B----4-:R-:W-:Y:S05]  /*98d0*/  @!P0 BRA `(.L_x_110) ;  /* 0xfffffffc00f08947 */ /* 0x010fea000383ffff */
[----:B------:R-:W-:Y:S05]  /*98e0*/  BRA `(.L_x_109) ;  /* 0xffffffc800d47947 */ /* 0x000fea000383ffff */
.L_x_119:
[----:B---3--:R3:W4:Y:S02]  /*98f0*/  SYNCS.PHASECHK.TRANS64.TRYWAIT P0, [R197+URZ+0x40], R2 ;  /* 0x00004002c50075a7 */ /* 0x00872400080011ff */
[----:B----4-:R-:W-:Y:S05]  /*9900*/  @!P0 NANOSLEEP.SYNCS 0x989680 ;  /* 0x009896800000895d */ /* 0x010fea0003900000 */
[----:B------:R-:W4:Y:S02]  /*9910*/  @!P0 SYNCS.PHASECHK.TRANS64 P0, [R197+URZ+0x40], R2 ;  /* 0x00004002c50085a7 */ /* 0x000f2400080010ff */
[----:B----4-:R-:W-:Y:S05]  /*9920*/  @!P0 BRA `(.L_x_119) ;  /* 0xfffffffc00f08947 */ /* 0x010fea000383ffff */
[----:B------:R-:W-:Y:S05]  /*9930*/  BRA `(.L_x_118) ;  /* 0xffffffdc00e47947 */ /* 0x000fea000383ffff */
        .weak           $__internal_0_$__cuda_sm10x_tcgen05_guardrail_trap_col_being_dealloced_not_returned_by_alloc
        .type           $__internal_0_$__cuda_sm10x_tcgen05_guardrail_trap_col_being_dealloced_not_returned_by_alloc,@function
        .size           $__internal_0_$__cuda_sm10x_tcgen05_guardrail_trap_col_being_dealloced_not_returned_by_alloc,($__internal_1_$__cuda_sm10x_tcgen05_guardrail_trap_phase_invalid_during_alloc - $__internal_0_$__cuda_sm10x_tcgen05_guardrail_trap_col_being_dealloced_not_returned_by_alloc)
$__internal_0_$__cuda_sm10x_tcgen05_guardrail_trap_col_being_dealloced_not_returned_by_alloc:
[----:B------:R-:W-:Y:S05]  /*9940*/  BPT.TRAP 0x1 ;  /* 0x000000040000795c */ /* 0x000fea0000300000 */
[----:B------:R-:W-:-:S04]  /*9950*/  HFMA2 R3, -RZ, RZ, 0, 0 ;  /* 0x00000000ff037431 */ /* 0x000fc800000001ff */
[----:B------:R-:W-:Y:S05]  /*9960*/  RET.REL.NODEC R2 `(_ZN7cutlass13device_kernelINS_4gemm6kernel13GemmUniversalIN4cute5tupleIJiiiiEEENS1_10collective13CollectiveMmaINS1_35MainloopSm100TmaUmmaWarpSpecializedILi4ELi2ELi4ENS5_IJNS4_1CILi2EEESB_NSA_ILi1EEEEEEEENS5_IJNSA_ILi256EEENSA_ILi128EEESG_EEENS_12float_e4m3_tENS5_IJlSC_lEEESI_SJ_NS4_8TiledMMAINS4_8MMA_AtomIJNS4_10MMA_TraitsINS4_25SM100_MMA_F8F6F4_2x1SM_SSEJSI_SI_fSF_SG_NS4_17integral_constantINS4_4UMMA5MajorELSQ_0EEESR_NSO_INSP_7ScaleInELSS_0EEEST_EEEEEENS4_6LayoutINS5_IJSC_SC_SC_EEENS5_IJNSA_ILi0EEESY_SY_EEEEENS5_IJNS4_10UnderscoreES11_S11_EEEEENS4_28SM100_TMA_2SM_LOAD_MULTICASTENS4_14ComposedLayoutINS4_7SwizzleILi3ELi4ELi3EEENS4_18smem_ptr_flag_bitsILi8EEENSW_INS5_IJNSA_ILi8EEESG_EEENS5_IJSG_SC_EEEEEEEvNS4_8identityENS4_18SM100_TMA_2SM_LOADES1E_vS1F_EENS_8epilogue10collective18CollectiveEpilogueINS1I_23Sm100TmaWarpSpecializedILi2ELi2ELi64ELb0ELb0EEEJNS5_IJSG_SG_SG_EEENS5_IJNSW_ISG_SC_EENSW_INSA_ILi64EEESC_EEEEESI_SJ_SI_SJ_NS1I_6fusion15FusionCallbacksIS1M_NS1S_17LinearCombinationISI_fSI_fLNS_15FloatRoundStyleE2EEES1N_S1R_JEEENS4_5SM1004TMEM4LOAD26SM100_TMEM_LOAD_32dp32b64xENS4_13SM90_TMA_LOADENS15_INS16_ILi2ELi4ELi3EEES19_NSW_INS5_IJS1A_S1P_EEENS5_IJS1P_SC_EEEEEEENS4_39AutoVectorizingCopyWithAssumedAlignmentILi128EEENS4_14SM90_TMA_STOREES27_S29_S29_EEEvvEEEEvNT_6ParamsE) ;  /* 0xffffff6402a47950 */ /* 0x000fea0003c3ffff */
        .weak           $__internal_1_$__cuda_sm10x_tcgen05_guardrail_trap_phase_invalid_during_alloc
        .type           $__internal_1_$__cuda_sm10x_tcgen05_guardrail_trap_phase_invalid_during_alloc,@function
        .size           $__internal_1_$__cuda_sm10x_tcgen05_guardrail_trap_phase_invalid_during_alloc,($__internal_2_$__cuda_sm10x_tcgen05_guardrail_trap_unallocated_columns_being_dealloced - $__internal_1_$__cuda_sm10x_tcgen05_guardrail_trap_phase_invalid_during_alloc)
$__internal_1_$__cuda_sm10x_tcgen05_guardrail_trap_phase_invalid_during_alloc:
[----:B------:R-:W-:Y:S05]  /*9970*/  BPT.TRAP 0x1 ;  /* 0x000000040000795c */ /* 0x000fea0000300000 */
[----:B------:R-:W-:-:S04]  /*9980*/  MOV R5, 0x0 ;  /* 0x0000000000057802 */ /* 0x000fc80000000f00 */
[----:B------:R-:W-:Y:S05]  /*9990*/  RET.REL.NODEC R4 `(_ZN7cutlass13device_kernelINS_4gemm6kernel13GemmUniversalIN4cute5tupleIJiiiiEEENS1_10collective13CollectiveMmaINS1_35MainloopSm100TmaUmmaWarpSpecializedILi4ELi2ELi4ENS5_IJNS4_1CILi2EEESB_NSA_ILi1EEEEEEEENS5_IJNSA_ILi256EEENSA_ILi128EEESG_EEENS_12float_e4m3_tENS5_IJlSC_lEEESI_SJ_NS4_8TiledMMAINS4_8MMA_AtomIJNS4_10MMA_TraitsINS4_25SM100_MMA_F8F6F4_2x1SM_SSEJSI_SI_fSF_SG_NS4_17integral_constantINS4_4UMMA5MajorELSQ_0EEESR_NSO_INSP_7ScaleInELSS_0EEEST_EEEEEENS4_6LayoutINS5_IJSC_SC_SC_EEENS5_IJNSA_ILi0EEESY_SY_EEEEENS5_IJNS4_10UnderscoreES11_S11_EEEEENS4_28SM100_TMA_2SM_LOAD_MULTICASTENS4_14ComposedLayoutINS4_7SwizzleILi3ELi4ELi3EEENS4_18smem_ptr_flag_bitsILi8EEENSW_INS5_IJNSA_ILi8EEESG_EEENS5_IJSG_SC_EEEEEEEvNS4_8identityENS4_18SM100_TMA_2SM_LOADES1E_vS1F_EENS_8epilogue10collective18CollectiveEpilogueINS1I_23Sm100TmaWarpSpecializedILi2ELi2ELi64ELb0ELb0EEEJNS5_IJSG_SG_SG_EEENS5_IJNSW_ISG_SC_EENSW_INSA_ILi64EEESC_EEEEESI_SJ_SI_SJ_NS1I_6fusion15FusionCallbacksIS1M_NS1S_17LinearCombinationISI_fSI_fLNS_15FloatRoundStyleE2EEES1N_S1R_JEEENS4_5SM1004TMEM4LOAD26SM100_TMEM_LOAD_32dp32b64xENS4_13SM90_TMA_LOADENS15_INS16_ILi2ELi4ELi3EEES19_NSW_INS5_IJS1A_S1P_EEENS5_IJS1P_SC_EEEEEEENS4_39AutoVectorizingCopyWithAssumedAlignmentILi128EEENS4_14SM90_TMA_STOREES27_S29_S29_EEEvvEEEEvNT_6ParamsE) ;  /* 0xffffff6404987950 */ /* 0x000fea0003c3ffff */
        .weak           $__internal_2_$__cuda_sm10x_tcgen05_guardrail_trap_unallocated_columns_being_dealloced
        .type           $__internal_2_$__cuda_sm10x_tcgen05_guardrail_trap_unallocated_columns_being_dealloced,@function
        .size           $__internal_2_$__cuda_sm10x_tcgen05_guardrail_trap_unallocated_columns_being_dealloced,(.L_x_164 - $__internal_2_$__cuda_sm10x_tcgen05_guardrail_trap_unallocated_columns_being_dealloced)
$__internal_2_$__cuda_sm10x_tcgen05_guardrail_trap_unallocated_columns_being_dealloced:
[----:B------:R-:W-:Y:S05]  /*99a0*/  BPT.TRAP 0x1 ;  /* 0x000000040000795c */ /* 0x000fea0000300000 */
[----:B------:R-:W-:-:S04]  /*99b0*/  HFMA2 R3, -RZ, RZ, 0, 0 ;  /* 0x00000000ff037431 */ /* 0x000fc800000001ff */
[----:B------:R-:W-:Y:S05]  /*99c0*/  RET.REL.NODEC R2 `(_ZN7cutlass13device_kernelINS_4gemm6kernel13GemmUniversalIN4cute5tupleIJiiiiEEENS1_10collective13CollectiveMmaINS1_35MainloopSm100TmaUmmaWarpSpecializedILi4ELi2ELi4ENS5_IJNS4_1CILi2EEESB_NSA_ILi1EEEEEEEENS5_IJNSA_ILi256EEENSA_ILi128EEESG_EEENS_12float_e4m3_tENS5_IJlSC_lEEESI_SJ_NS4_8TiledMMAINS4_8MMA_AtomIJNS4_10MMA_TraitsINS4_25SM100_MMA_F8F6F4_2x1SM_SSEJSI_SI_fSF_SG_NS4_17integral_constantINS4_4UMMA5MajorELSQ_0EEESR_NSO_INSP_7ScaleInELSS_0EEEST_EEEEEENS4_6LayoutINS5_IJSC_SC_SC_EEENS5_IJNSA_ILi0EEESY_SY_EEEEENS5_IJNS4_10UnderscoreES11_S11_EEEEENS4_28SM100_TMA_2SM_LOAD_MULTICASTENS4_14ComposedLayoutINS4_7SwizzleILi3ELi4ELi3EEENS4_18smem_ptr_flag_bitsILi8EEENSW_INS5_IJNSA_ILi8EEESG_EEENS5_IJSG_SC_EEEEEEEvNS4_8identityENS4_18SM100_TMA_2SM_LOADES1E_vS1F_EENS_8epilogue10collective18CollectiveEpilogueINS1I_23Sm100TmaWarpSpecializedILi2ELi2ELi64ELb0ELb0EEEJNS5_IJSG_SG_SG_EEENS5_IJNSW_ISG_SC_EENSW_INSA_ILi64EEESC_EEEEESI_SJ_SI_SJ_NS1I_6fusion15FusionCallbacksIS1M_NS1S_17LinearCombinationISI_fSI_fLNS_15FloatRoundStyleE2EEES1N_S1R_JEEENS4_5SM1004TMEM4LOAD26SM100_TMEM_LOAD_32dp32b64xENS4_13SM90_TMA_LOADENS15_INS16_ILi2ELi4ELi3EEES19_NSW_INS5_IJS1A_S1P_EEENS5_IJS1P_SC_EEEEEEENS4_39AutoVectorizingCopyWithAssumedAlignmentILi128EEENS4_14SM90_TMA_STOREES27_S29_S29_EEEvvEEEEvNT_6ParamsE) ;  /* 0xffffff64028c7950 */ /* 0x000fea0003c3ffff */
.L_x_163:
[----:B------:R-:W-:-:S00]  /*99d0*/  BRA `(.L_x_163) ;  /* 0xfffffffc00fc7947 */ /* 0x000fc0000383ffff */
[----:B------:R-:W-:-:S00]  /*99e0*/  NOP ;  /* 0x0000000000007918 */ /* 0x000fc00000000000 */
        /* <DEDUP_REMOVED lines=9> */
.L_x_164:


//--------------------- .nv.global.init           --------------------------
	.section	.nv.global.init,"aw",@progbits
.nv.global.init:
	.type		$str$27,@object
	.size		$str$27,($str$28 - $str$27)
$str$27:
        /*0000*/ 	.byte	0x28, 0x61, 0x64, 0x64, 0x72, 0x65, 0x73, 0x73, 0x20, 0x26, 0x20, 0x6d, 0x61, 0x73, 0x6b, 0x29
        /*0010*/ 	.byte	0x20, 0x3d, 0x3d, 0x20, 0x30, 0x00
	.type		$str$28,@object
	.size		$str$28,($str$26 - $str$28)
$str$28:
        /*0016*/ 	.byte	0x2f, 0x74, 0x6d, 0x70, 0x2f, 0x63, 0x75, 0x74, 0x6c, 0x61, 0x73, 0x73, 0x5f, 0x73, 0x77, 0x65
        /*0026*/ 	.byte	0x65, 0x70, 0x5f, 0x73, 0x72, 0x63, 0x2f, 0x69, 0x6e, 0x63, 0x6c, 0x75, 0x64, 0x65, 0x2f, 0x63
        /*0036*/ 	.byte	0x75, 0x74, 0x65, 0x2f, 0x70, 0x6f, 0x69, 0x6e, 0x74, 0x65, 0x72, 0x5f, 0x66, 0x6c, 0x61, 0x67
        /*0046*/ 	.byte	0x67, 0x65, 0x64, 0x2e, 0x68, 0x70, 0x70, 0x00
	.type		$str$26,@object
	.size		$str$26,($str$25 - $str$26)
$str$26:
        /*004e*/ 	.byte	0x2f, 0x74, 0x6d, 0x70, 0x2f, 0x63, 0x75, 0x74, 0x6c, 0x61, 0x73, 0x73, 0x5f, 0x73, 0x77, 0x65
        /*005e*/ 	.byte	0x65, 0x70, 0x5f, 0x73, 0x72, 0x63, 0x2f, 0x69, 0x6e, 0x63, 0x6c, 0x75, 0x64, 0x65, 0x2f, 0x63
        /*006e*/ 	.byte	0x75, 0x74, 0x65, 0x2f, 0x61, 0x74, 0x6f, 0x6d, 0x2f, 0x63, 0x6f, 0x70, 0x79, 0x5f, 0x74, 0x72
        /*007e*/ 	.byte	0x61, 0x69, 0x74, 0x73, 0x5f, 0x73, 0x6d, 0x31, 0x30, 0x30, 0x2e, 0x68, 0x70, 0x70, 0x00
	.type		$str$25,@object
	.size		$str$25,(__unnamed_1 - $str$25)
$str$25:
        /*008d*/ 	.byte	0x28, 0x28, 0x75, 0x69, 0x6e, 0x74, 0x33, 0x32, 0x5f, 0x74, 0x28, 0x74, 0x68, 0x72, 0x65, 0x61
        /*009d*/ 	.byte	0x64, 0x49, 0x64, 0x78, 0x2e, 0x78, 0x29, 0x20, 0x2f, 0x20, 0x33, 0x32, 0x29, 0x20, 0x25, 0x20
        /*00ad*/ 	.byte	0x34, 0x29, 0x20, 0x3d, 0x3d, 0x20, 0x28, 0x28, 0x28, 0x74, 0x6d, 0x65, 0x6d, 0x5f, 0x61, 0x64
        /*00bd*/ 	.byte	0x64, 0x72, 0x20, 0x3e, 0x3e, 0x20, 0x31, 0x36, 0x29, 0x20, 0x2f, 0x20, 0x33, 0x32, 0x29, 0x20
        /*00cd*/ 	.byte	0x25, 0x20, 0x34, 0x29, 0x00
	.type		__unnamed_1,@object
	.size		__unnamed_1,(__unnamed_2 - __unnamed_1)
__unnamed_1:
        /*00d2*/ 	.byte	0x61, 0x75, 0x74, 0x6f, 0x20, 0x63, 0x75, 0x74, 0x65, 0x3a, 0x3a, 0x61, 0x73, 0x5f, 0x70, 0x6f
        /* <DEDUP_REMOVED lines=24> */
        /*0262*/ 	.byte	0x43, 0x3c, 0x38, 0x31, 0x39, 0x32, 0x3e, 0x3e, 0x3e, 0x3e, 0x5d, 0x00
	.type		__unnamed_2,@object
	.size		__unnamed_2,(.L_2 - __unnamed_2)
__unnamed_2:
        /* <DEDUP_REMOVED lines=42> */
        /*050e*/ 	.byte	0x3e, 0x3e, 0x3e, 0x3e, 0x5d, 0x00
.L_2:


//--------------------- .nv.shared._ZN7cutlass13device_kernelINS_4gemm6kernel13GemmUniversalIN4cute5tupleIJiiiiEEENS1_10collective13CollectiveMmaINS1_35MainloopSm100TmaUmmaWarpSpecializedILi4ELi2ELi4ENS5_IJNS4_1CILi2EEESB_NSA_ILi1EEEEEEEENS5_IJNSA_ILi256EEENSA_ILi128EEESG_EEENS_12float_e4m3_tENS5_IJlSC_lEEESI_SJ_NS4_8TiledMMAINS4_8MMA_AtomIJNS4_10MMA_TraitsINS4_25SM100_MMA_F8F6F4_2x1SM_SSEJSI_SI_fSF_SG_NS4_17integral_constantINS4_4UMMA5MajorELSQ_0EEESR_NSO_INSP_7ScaleInELSS_0EEEST_EEEEEENS4_6LayoutINS5_IJSC_SC_SC_EEENS5_IJNSA_ILi0EEESY_SY_EEEEENS5_IJNS4_10UnderscoreES11_S11_EEEEENS4_28SM100_TMA_2SM_LOAD_MULTICASTENS4_14ComposedLayoutINS4_7SwizzleILi3ELi4ELi3EEENS4_18smem_ptr_flag_bitsILi8EEENSW_INS5_IJNSA_ILi8EEESG_EEENS5_IJSG_SC_EEEEEEEvNS4_8identityENS4_18SM100_TMA_2SM_LOADES1E_vS1F_EENS_8epilogue10collective18CollectiveEpilogueINS1I_23Sm100TmaWarpSpecializedILi2ELi2ELi64ELb0ELb0EEEJNS5_IJSG_SG_SG_EEENS5_IJNSW_ISG_SC_EENSW_INSA_ILi64EEESC_EEEEESI_SJ_SI_SJ_NS1I_6fusion15FusionCallbacksIS1M_NS1S_17LinearCombinationISI_fSI_fLNS_15FloatRoundStyleE2EEES1N_S1R_JEEENS4_5SM1004TMEM4LOAD26SM100_TMEM_LOAD_32dp32b64xENS4_13SM90_TMA_LOADENS15_INS16_ILi2ELi4ELi3EEES19_NSW_INS5_IJS1A_S1P_EEENS5_IJS1P_SC_EEEEEEENS4_39AutoVectorizingCopyWithAssumedAlignmentILi128EEENS4_14SM90_TMA_STOREES27_S29_S29_EEEvvEEEEvNT_6ParamsE --------------------------
	.section	.nv.shared._ZN7cutlass13device_kernelINS_4gemm6kernel13GemmUniversalIN4cute5tupleIJiiiiEEENS1_10collective13CollectiveMmaINS1_35MainloopSm100TmaUmmaWarpSpecializedILi4ELi2ELi4ENS5_IJNS4_1CILi2EEESB_NSA_ILi1EEEEEEEENS5_IJNSA_ILi256EEENSA_ILi128EEESG_EEENS_12float_e4m3_tENS5_IJlSC_lEEESI_SJ_NS4_8TiledMMAINS4_8MMA_AtomIJNS4_10MMA_TraitsINS4_25SM100_MMA_F8F6F4_2x1SM_SSEJSI_SI_fSF_SG_NS4_17integral_constantINS4_4UMMA5MajorELSQ_0EEESR_NSO_INSP_7ScaleInELSS_0EEEST_EEEEEENS4_6LayoutINS5_IJSC_SC_SC_EEENS5_IJNSA_ILi0EEESY_SY_EEEEENS5_IJNS4_10UnderscoreES11_S11_EEEEENS4_28SM100_TMA_2SM_LOAD_MULTICASTENS4_14ComposedLayoutINS4_7SwizzleILi3ELi4ELi3EEENS4_18smem_ptr_flag_bitsILi8EEENSW_INS5_IJNSA_ILi8EEESG_EEENS5_IJSG_SC_EEEEEEEvNS4_8identityENS4_18SM100_TMA_2SM_LOADES1E_vS1F_EENS_8epilogue10collective18CollectiveEpilogueINS1I_23Sm100TmaWarpSpecializedILi2ELi2ELi64ELb0ELb0EEEJNS5_IJSG_SG_SG_EEENS5_IJNSW_ISG_SC_EENSW_INSA_ILi64EEESC_EEEEESI_SJ_SI_SJ_NS1I_6fusion15FusionCallbacksIS1M_NS1S_17LinearCombinationISI_fSI_fLNS_15FloatRoundStyleE2EEES1N_S1R_JEEENS4_5SM1004TMEM4LOAD26SM100_TMEM_LOAD_32dp32b64xENS4_13SM90_TMA_LOADENS15_INS16_ILi2ELi4ELi3EEES19_NSW_INS5_IJS1A_S1P_EEENS5_IJS1P_SC_EEEEEEENS4_39AutoVectorizingCopyWithAssumedAlignmentILi128EEENS4_14SM90_TMA_STOREES27_S29_S29_EEEvvEEEEvNT_6ParamsE,"aw",@nobits
	.sectionflags	@""
	.align	16
	.zero		1024


//--------------------- .nv.shared.reserved.0     --------------------------
	.section	.nv.shared.reserved.0,"aw",@nobits
	.weak		__nv_reservedSMEM_offset_0_alias
	.size		__nv_reservedSMEM_offset_0_alias, 0, 64
	.other		__nv_reservedSMEM_offset_0_alias,@"STO_CUDA_RESERVED_SHARED STV_DEFAULT"
__nv_reservedSMEM_offset_0_alias:
	.zero		0
.nv.shared.reserved.0:
	.zero		64
	.weak		__nv_reservedSMEM_tcgen05_partition
	.type		__nv_reservedSMEM_tcgen05_partition,@object
	.size		__nv_reservedSMEM_tcgen05_partition,(.L_0 - __nv_reservedSMEM_tcgen05_partition)
__nv_reservedSMEM_tcgen05_partition:
	.zero		32
.L_0:


//--------------------- .nv.global                --------------------------
	.section	.nv.global,"aw",@nobits
.nv.global:
	.type		_ZN39_INTERNAL_bc8a8d29_4_k_cu_8028046c_87174cute1_E,@object
	.size		_ZN39_INTERNAL_bc8a8d29_4_k_cu_8028046c_87174cute1_E,(_ZN39_INTERNAL_bc8a8d29_4_k_cu_8028046c_87174cuda3std3__45__cpo6cbeginE - _ZN39_INTERNAL_bc8a8d29_4_k_cu_8028046c_87174cute1_E)
_ZN39_INTERNAL_bc8a8d29_4_k_cu_8028046c_87174cute1_E:
	.zero		1
	.type		_ZN39_INTERNAL_bc8a8d29_4_k_cu_8028046c_87174cuda3std3__45__cpo6cbeginE,@object
	.size		_ZN39_INTERNAL_bc8a8d29_4_k_cu_8028046c_87174cuda3std3__45__cpo6cbeginE,(_ZN39_INTERNAL_bc8a8d29_4_k_cu_8028046c_87174cuda3std3__48in_placeE - _ZN39_INTERNAL_bc8a8d29_4_k_cu_8028046c_87174cuda3std3__45__cpo6cbeginE)
_ZN39_INTERNAL_bc8a8d29_4_k_cu_8028046c_87174cuda3std3__45__cpo6cbeginE:
	.zero		1
	.type		_ZN39_INTERNAL_bc8a8d29_4_k_cu_8028046c_87174cuda3std3__48in_placeE,@object
	.size		_ZN39_INTERNAL_bc8a8d29_4_k_cu_8028046c_87174cuda3std3__48in_placeE,(_ZN39_INTERNAL_bc8a8d29_4_k_cu_8028046c_87174cuda3std6ranges3__45__cpo9iter_moveE - _ZN39_INTERNAL_bc8a8d29_4_k_cu_8028046c_87174cuda3std3__48in_placeE)
_ZN39_INTERNAL_bc8a8d29_4_k_cu_8028046c_87174cuda3std3__48in_placeE:
	.zero		1
	.type		_ZN39_INTERNAL_bc8a8d29_4_k_cu_8028046c_87174cuda3std6ranges3__45__cpo9iter_moveE,@object
	.size		_ZN39_INTERNAL_bc8a8d29_4_k_cu_8028046c_87174cuda3std6ranges3__45__cpo9iter_moveE,(_ZN39_INTERNAL_bc8a8d29_4_k_cu_8028046c_87174cuda3std3__45__cpo5beginE - _ZN39_INTERNAL_bc8a8d29_4_k_cu_8028046c_87174cuda3std6ranges3__45__cpo9iter_moveE)
_ZN39_INTERNAL_bc8a8d29_4_k_cu_8028046c_87174cuda3std6ranges3__45__cpo9iter_moveE:
	.zero		1
	.type		_ZN39_INTERNAL_bc8a8d29_4_k_cu_8028046c_87174cuda3std3__45__cpo5beginE,@object
	.size		_ZN39_INTERNAL_bc8a8d29_4_k_cu_8028046c_87174cuda3std3__45__cpo5beginE,(_ZN39_INTERNAL_bc8a8d29_4_k_cu_8028046c_87174cuda3std3__441_GLOBAL__N__bc8a8d29_4_k_cu_8028046c_87176ignoreE - _ZN39_INTERNAL_bc8a8d29_4_k_cu_8028046c_87174cuda3std3__45__cpo5beginE)
_ZN39_INTERNAL_bc8a8d29_4_k_cu_8028046c_87174cuda3std3__45__cpo5beginE:
	.zero		1
	.type		_ZN39_INTERNAL_bc8a8d29_4_k_cu_8028046c_87174cuda3std3__441_GLOBAL__N__bc8a8d29_4_k_cu_8028046c_87176ignoreE,@object
	.size		_ZN39_INTERNAL_bc8a8d29_4_k_cu_8028046c_87174cuda3std3__441_GLOBAL__N__bc8a8d29_4_k_cu_8028046c_87176ignoreE,(_ZN39_INTERNAL_bc8a8d29_4_k_cu_8028046c_87174cute7productE - _ZN39_INTERNAL_bc8a8d29_4_k_cu_8028046c_87174cuda3std3__441_GLOBAL__N__bc8a8d29_4_k_cu_8028046c_87176ignoreE)
_ZN39_INTERNAL_bc8a8d29_4_k_cu_8028046c_87174cuda3std3__441_GLOBAL__N__bc8a8d29_4_k_cu_8028046c_87176ignoreE:
	.zero		1
	.type		_ZN39_INTERNAL_bc8a8d29_4_k_cu_8028046c_87174cute7productE,@object
	.size		_ZN39_INTERNAL_bc8a8d29_4_k_cu_8028046c_87174cute7productE,(_ZN39_INTERNAL_bc8a8d29_4_k_cu_8028046c_87174cuda3std3__45__cpo3endE - _ZN39_INTERNAL_bc8a8d29_4_k_cu_8028046c_87174cute7productE)
_ZN39_INTERNAL_bc8a8d29_4_k_cu_8028046c_87174cute7productE:
	.zero		1
	.type		_ZN39_INTERNAL_bc8a8d29_4_k_cu_8028046c_87174cuda3std3__45__cpo3endE,@object
	.size		_ZN39_INTERNAL_bc8a8d29_4_k_cu_8028046c_87174cuda3std3__45__cpo3endE,(_ZN39_INTERNAL_bc8a8d29_4_k_cu_8028046c_87174cuda3std3__419piecewise_constructE - _ZN39_INTERNAL_bc8a8d29_4_k_cu_8028046c_87174cuda3std3__45__cpo3endE)
_ZN39_INTERNAL_bc8a8d29_4_k_cu_8028046c_87174cuda3std3__45__cpo3endE:
	.zero		1
	.type		_ZN39_INTERNAL_bc8a8d29_4_k_cu_8028046c_87174cuda3std3__419piecewise_constructE,@object
	.size		_ZN39_INTERNAL_bc8a8d29_4_k_cu_8028046c_87174cuda3std3__419piecewise_constructE,(_ZN39_INTERNAL_bc8a8d29_4_k_cu_8028046c_87174cuda3std3__45__cpo4cendE - _ZN39_INTERNAL_bc8a8d29_4_k_cu_8028046c_87174cuda3std3__419piecewise_constructE)
_ZN39_INTERNAL_bc8a8d29_4_k_cu_8028046c_87174cuda3std3__419piecewise_constructE:
	.zero		1
	.type		_ZN39_INTERNAL_bc8a8d29_4_k_cu_8028046c_87174cuda3std3__45__cpo4cendE,@object
	.size		_ZN39_INTERNAL_bc8a8d29_4_k_cu_8028046c_87174cuda3std3__45__cpo4cendE,(_ZN39_INTERNAL_bc8a8d29_4_k_cu_8028046c_87174cuda3std6ranges3__45__cpo4swapE - _ZN39_INTERNAL_bc8a8d29_4_k_cu_8028046c_87174cuda3std3__45__cpo4cendE)
_ZN39_INTERNAL_bc8a8d29_4_k_cu_8028046c_87174cuda3std3__45__cpo4cendE:
	.zero		1
	.type		_ZN39_INTERNAL_bc8a8d29_4_k_cu_8028046c_87174cuda3std6ranges3__45__cpo4swapE,@object
	.size		_ZN39_INTERNAL_bc8a8d29_4_k_cu_8028046c_87174cuda3std6ranges3__45__cpo4swapE,(.L_10 - _ZN39_INTERNAL_bc8a8d29_4_k_cu_8028046c_87174cuda3std6ranges3__45__cpo4swapE)
_ZN39_INTERNAL_bc8a8d29_4_k_cu_8028046c_87174cuda3std6ranges3__45__cpo4swapE:
	.zero		1
.L_10:


//--------------------- .nv.constant0._ZN7cutlass13device_kernelINS_4gemm6kernel13GemmUniversalIN4cute5tupleIJiiiiEEENS1_10collective13CollectiveMmaINS1_35MainloopSm100TmaUmmaWarpSpecializedILi4ELi2ELi4ENS5_IJNS4_1CILi2EEESB_NSA_ILi1EEEEEEEENS5_IJNSA_ILi256EEENSA_ILi128EEESG_EEENS_12float_e4m3_tENS5_IJlSC_lEEESI_SJ_NS4_8TiledMMAINS4_8MMA_AtomIJNS4_10MMA_TraitsINS4_25SM100_MMA_F8F6F4_2x1SM_SSEJSI_SI_fSF_SG_NS4_17integral_constantINS4_4UMMA5MajorELSQ_0EEESR_NSO_INSP_7ScaleInELSS_0EEEST_EEEEEENS4_6LayoutINS5_IJSC_SC_SC_EEENS5_IJNSA_ILi0EEESY_SY_EEEEENS5_IJNS4_10UnderscoreES11_S11_EEEEENS4_28SM100_TMA_2SM_LOAD_MULTICASTENS4_14ComposedLayoutINS4_7SwizzleILi3ELi4ELi3EEENS4_18smem_ptr_flag_bitsILi8EEENSW_INS5_IJNSA_ILi8EEESG_EEENS5_IJSG_SC_EEEEEEEvNS4_8identityENS4_18SM100_TMA_2SM_LOADES1E_vS1F_EENS_8epilogue10collective18CollectiveEpilogueINS1I_23Sm100TmaWarpSpecializedILi2ELi2ELi64ELb0ELb0EEEJNS5_IJSG_SG_SG_EEENS5_IJNSW_ISG_SC_EENSW_INSA_ILi64EEESC_EEEEESI_SJ_SI_SJ_NS1I_6fusion15FusionCallbacksIS1M_NS1S_17LinearCombinationISI_fSI_fLNS_15FloatRoundStyleE2EEES1N_S1R_JEEENS4_5SM1004TMEM4LOAD26SM100_TMEM_LOAD_32dp32b64xENS4_13SM90_TMA_LOADENS15_INS16_ILi2ELi4ELi3EEES19_NSW_INS5_IJS1A_S1P_EEENS5_IJS1P_SC_EEEEEEENS4_39AutoVectorizingCopyWithAssumedAlignmentILi128EEENS4_14SM90_TMA_STOREES27_S29_S29_EEEvvEEEEvNT_6ParamsE --------------------------
	.section	.nv.constant0._ZN7cutlass13device_kernelINS_4gemm6kernel13GemmUniversalIN4cute5tupleIJiiiiEEENS1_10collective13CollectiveMmaINS1_35MainloopSm100TmaUmmaWarpSpecializedILi4ELi2ELi4ENS5_IJNS4_1CILi2EEESB_NSA_ILi1EEEEEEEENS5_IJNSA_ILi256EEENSA_ILi128EEESG_EEENS_12float_e4m3_tENS5_IJlSC_lEEESI_SJ_NS4_8TiledMMAINS4_8MMA_AtomIJNS4_10MMA_TraitsINS4_25SM100_MMA_F8F6F4_2x1SM_SSEJSI_SI_fSF_SG_NS4_17integral_constantINS4_4UMMA5MajorELSQ_0EEESR_NSO_INSP_7ScaleInELSS_0EEEST_EEEEEENS4_6LayoutINS5_IJSC_SC_SC_EEENS5_IJNSA_ILi0EEESY_SY_EEEEENS5_IJNS4_10UnderscoreES11_S11_EEEEENS4_28SM100_TMA_2SM_LOAD_MULTICASTENS4_14ComposedLayoutINS4_7SwizzleILi3ELi4ELi3EEENS4_18smem_ptr_flag_bitsILi8EEENSW_INS5_IJNSA_ILi8EEESG_EEENS5_IJSG_SC_EEEEEEEvNS4_8identityENS4_18SM100_TMA_2SM_LOADES1E_vS1F_EENS_8epilogue10collective18CollectiveEpilogueINS1I_23Sm100TmaWarpSpecializedILi2ELi2ELi64ELb0ELb0EEEJNS5_IJSG_SG_SG_EEENS5_IJNSW_ISG_SC_EENSW_INSA_ILi64EEESC_EEEEESI_SJ_SI_SJ_NS1I_6fusion15FusionCallbacksIS1M_NS1S_17LinearCombinationISI_fSI_fLNS_15FloatRoundStyleE2EEES1N_S1R_JEEENS4_5SM1004TMEM4LOAD26SM100_TMEM_LOAD_32dp32b64xENS4_13SM90_TMA_LOADENS15_INS16_ILi2ELi4ELi3EEES19_NSW_INS5_IJS1A_S1P_EEENS5_IJS1P_SC_EEEEEEENS4_39AutoVectorizingCopyWithAssumedAlignmentILi128EEENS4_14SM90_TMA_STOREES27_S29_S29_EEEvvEEEEvNT_6ParamsE,"a",@progbits
	.sectionflags	@""
	.align	4
.nv.constant0._ZN7cutlass13device_kernelINS_4gemm6kernel13GemmUniversalIN4cute5tupleIJiiiiEEENS1_10collective13CollectiveMmaINS1_35MainloopSm100TmaUmmaWarpSpecializedILi4ELi2ELi4ENS5_IJNS4_1CILi2EEESB_NSA_ILi1EEEEEEEENS5_IJNSA_ILi256EEENSA_ILi128EEESG_EEENS_12float_e4m3_tENS5_IJlSC_lEEESI_SJ_NS4_8TiledMMAINS4_8MMA_AtomIJNS4_10MMA_TraitsINS4_25SM100_MMA_F8F6F4_2x1SM_SSEJSI_SI_fSF_SG_NS4_17integral_constantINS4_4UMMA5MajorELSQ_0EEESR_NSO_INSP_7ScaleInELSS_0EEEST_EEEEEENS4_6LayoutINS5_IJSC_SC_SC_EEENS5_IJNSA_ILi0EEESY_SY_EEEEENS5_IJNS4_10UnderscoreES11_S11_EEEEENS4_28SM100_TMA_2SM_LOAD_MULTICASTENS4_14ComposedLayoutINS4_7SwizzleILi3ELi4ELi3EEENS4_18smem_ptr_flag_bitsILi8EEENSW_INS5_IJNSA_ILi8EEESG_EEENS5_IJSG_SC_EEEEEEEvNS4_8identityENS4_18SM100_TMA_2SM_LOADES1E_vS1F_EENS_8epilogue10collective18CollectiveEpilogueINS1I_23Sm100TmaWarpSpecializedILi2ELi2ELi64ELb0ELb0EEEJNS5_IJSG_SG_SG_EEENS5_IJNSW_ISG_SC_EENSW_INSA_ILi64EEESC_EEEEESI_SJ_SI_SJ_NS1I_6fusion15FusionCallbacksIS1M_NS1S_17LinearCombinationISI_fSI_fLNS_15FloatRoundStyleE2EEES1N_S1R_JEEENS4_5SM1004TMEM4LOAD26SM100_TMEM_LOAD_32dp32b64xENS4_13SM90_TMA_LOADENS15_INS16_ILi2ELi4ELi3EEES19_NSW_INS5_IJS1A_S1P_EEENS5_IJS1P_SC_EEEEEEENS4_39AutoVectorizingCopyWithAssumedAlignmentILi128EEENS4_14SM90_TMA_STOREES27_S29_S29_EEEvvEEEEvNT_6ParamsE:
	.zero		2944


//--------------------- SYMBOLS --------------------------

	.type		.nv.reservedSmem.offset0,@object
	.size		.nv.reservedSmem.offset0,0x4
	.type		.nv.reservedSmem.cap,@object
	.size		.nv.reservedSmem.cap,0x4
	.type		__assertfail,@function
